//
// Generated by NVIDIA NVVM Compiler
//
// Compiler Build ID: CL-36424714
// Cuda compilation tools, release 13.0, V13.0.88
// Based on NVVM 20.0.0
//

.version 9.0
.target sm_100
.address_size 64

	// .globl	_Z22radix_histogram_kernelPKyiiPji
// _ZZ21exclusive_scan_kernelPjE4temp has been demoted
.extern .shared .align 16 .b8 s_hist[];
.extern .shared .align 16 .b8 s_mem[];

.visible .entry _Z22radix_histogram_kernelPKyiiPji(
	.param .u64 .ptr .align 1 _Z22radix_histogram_kernelPKyiiPji_param_0,
	.param .u32 _Z22radix_histogram_kernelPKyiiPji_param_1,
	.param .u32 _Z22radix_histogram_kernelPKyiiPji_param_2,
	.param .u64 .ptr .align 1 _Z22radix_histogram_kernelPKyiiPji_param_3,
	.param .u32 _Z22radix_histogram_kernelPKyiiPji_param_4
)
{
	.reg .pred 	%p<15>;
	.reg .b32 	%r<127>;
	.reg .b64 	%rd<24>;

	ld.param.u64 	%rd8, [_Z22radix_histogram_kernelPKyiiPji_param_0];
	ld.param.u32 	%r59, [_Z22radix_histogram_kernelPKyiiPji_param_1];
	ld.param.u32 	%r60, [_Z22radix_histogram_kernelPKyiiPji_param_2];
	ld.param.u64 	%rd9, [_Z22radix_histogram_kernelPKyiiPji_param_3];
	ld.param.u32 	%r61, [_Z22radix_histogram_kernelPKyiiPji_param_4];
	cvta.to.global.u64 	%rd1, %rd9;
	mov.u32 	%r126, %tid.x;
	mov.u32 	%r2, %ctaid.x;
	mov.u32 	%r3, %ntid.x;
	setp.gt.u32 	%p1, %r126, 255;
	@%p1 bra 	$L__BB0_7;
	add.s32 	%r62, %r126, %r3;
	max.u32 	%r63, %r62, 256;
	setp.lt.u32 	%p2, %r62, 256;
	selp.u32 	%r64, 1, 0, %p2;
	add.s32 	%r65, %r62, %r64;
	sub.s32 	%r66, %r63, %r65;
	div.u32 	%r67, %r66, %r3;
	add.s32 	%r4, %r67, %r64;
	and.b32  	%r68, %r4, 3;
	setp.eq.s32 	%p3, %r68, 3;
	mov.u32 	%r116, %r126;
	@%p3 bra 	$L__BB0_4;
	add.s32 	%r69, %r4, 1;
	and.b32  	%r70, %r69, 3;
	shl.b32 	%r71, %r126, 2;
	mov.u32 	%r72, s_hist;
	add.s32 	%r113, %r72, %r71;
	shl.b32 	%r6, %r3, 2;
	neg.s32 	%r112, %r70;
	mad.lo.s32 	%r116, %r3, %r70, %r126;
$L__BB0_3:
	.pragma "nounroll";
	mov.b32 	%r73, 0;
	st.shared.u32 	[%r113], %r73;
	add.s32 	%r113, %r113, %r6;
	add.s32 	%r112, %r112, 1;
	setp.ne.s32 	%p4, %r112, 0;
	@%p4 bra 	$L__BB0_3;
$L__BB0_4:
	setp.lt.u32 	%p5, %r4, 3;
	@%p5 bra 	$L__BB0_7;
	shl.b32 	%r14, %r3, 2;
	shl.b32 	%r74, %r116, 2;
	mov.u32 	%r75, s_hist;
	add.s32 	%r115, %r75, %r74;
	shl.b32 	%r16, %r3, 4;
	shl.b32 	%r17, %r3, 3;
	mul.lo.s32 	%r18, %r3, 12;
$L__BB0_6:
	mov.b32 	%r76, 0;
	st.shared.u32 	[%r115], %r76;
	add.s32 	%r77, %r115, %r14;
	st.shared.u32 	[%r77], %r76;
	add.s32 	%r78, %r115, %r17;
	st.shared.u32 	[%r78], %r76;
	add.s32 	%r79, %r115, %r18;
	st.shared.u32 	[%r79], %r76;
	add.s32 	%r116, %r116, %r14;
	add.s32 	%r115, %r115, %r16;
	setp.lt.u32 	%p6, %r116, 256;
	@%p6 bra 	$L__BB0_6;
$L__BB0_7:
	bar.sync 	0;
	mul.lo.s32 	%r80, %r61, %r2;
	add.s32 	%r81, %r80, %r61;
	min.s32 	%r23, %r81, %r59;
	add.s32 	%r117, %r80, %r126;
	setp.ge.s32 	%p7, %r117, %r23;
	@%p7 bra 	$L__BB0_10;
	cvt.u64.u32 	%rd2, %r60;
	cvta.to.global.u64 	%rd3, %rd8;
$L__BB0_9:
	mul.wide.s32 	%rd10, %r117, 8;
	add.s64 	%rd11, %rd3, %rd10;
	ld.global.u64 	%rd12, [%rd11];
	cvt.u32.u64 	%r82, %rd2;
	shr.u64 	%rd13, %rd12, %r82;
	cvt.u32.u64 	%r83, %rd13;
	shl.b32 	%r84, %r83, 2;
	and.b32  	%r85, %r84, 1020;
	mov.u32 	%r86, s_hist;
	add.s32 	%r87, %r86, %r85;
	atom.shared.add.u32 	%r88, [%r87], 1;
	add.s32 	%r117, %r117, %r3;
	setp.lt.s32 	%p8, %r117, %r23;
	@%p8 bra 	$L__BB0_9;
$L__BB0_10:
	setp.gt.u32 	%p9, %r126, 255;
	bar.sync 	0;
	@%p9 bra 	$L__BB0_17;
	shl.b32 	%r27, %r2, 8;
	add.s32 	%r89, %r126, %r3;
	max.u32 	%r90, %r89, 256;
	setp.lt.u32 	%p10, %r89, 256;
	selp.u32 	%r91, 1, 0, %p10;
	add.s32 	%r92, %r89, %r91;
	sub.s32 	%r93, %r90, %r92;
	div.u32 	%r94, %r93, %r3;
	add.s32 	%r28, %r94, %r91;
	and.b32  	%r95, %r28, 3;
	setp.eq.s32 	%p11, %r95, 3;
	@%p11 bra 	$L__BB0_14;
	add.s32 	%r96, %r28, 1;
	and.b32  	%r97, %r96, 3;
	add.s32 	%r98, %r126, %r27;
	mul.wide.u32 	%rd14, %r98, 4;
	add.s64 	%rd23, %rd1, %rd14;
	mul.wide.u32 	%rd5, %r3, 4;
	shl.b32 	%r99, %r126, 2;
	mov.u32 	%r100, s_hist;
	add.s32 	%r119, %r100, %r99;
	shl.b32 	%r30, %r3, 2;
	neg.s32 	%r118, %r97;
	mad.lo.s32 	%r126, %r3, %r97, %r126;
$L__BB0_13:
	.pragma "nounroll";
	ld.shared.u32 	%r101, [%r119];
	st.global.u32 	[%rd23], %r101;
	add.s64 	%rd23, %rd23, %rd5;
	add.s32 	%r119, %r119, %r30;
	add.s32 	%r118, %r118, 1;
	setp.ne.s32 	%p12, %r118, 0;
	@%p12 bra 	$L__BB0_13;
$L__BB0_14:
	setp.lt.u32 	%p13, %r28, 3;
	@%p13 bra 	$L__BB0_17;
	shl.b32 	%r38, %r3, 2;
	add.s32 	%r122, %r126, %r27;
	add.s32 	%r125, %r122, %r3;
	shl.b32 	%r102, %r3, 1;
	add.s32 	%r124, %r122, %r102;
	mad.lo.s32 	%r123, %r3, 3, %r122;
	shl.b32 	%r103, %r126, 2;
	mov.u32 	%r104, s_hist;
	add.s32 	%r121, %r104, %r103;
	shl.b32 	%r44, %r3, 4;
	shl.b32 	%r45, %r3, 3;
	mul.lo.s32 	%r46, %r3, 12;
$L__BB0_16:
	ld.shared.u32 	%r105, [%r121];
	mul.wide.u32 	%rd15, %r122, 4;
	add.s64 	%rd16, %rd1, %rd15;
	st.global.u32 	[%rd16], %r105;
	add.s32 	%r106, %r121, %r38;
	ld.shared.u32 	%r107, [%r106];
	mul.wide.u32 	%rd17, %r125, 4;
	add.s64 	%rd18, %rd1, %rd17;
	st.global.u32 	[%rd18], %r107;
	add.s32 	%r108, %r121, %r45;
	ld.shared.u32 	%r109, [%r108];
	mul.wide.u32 	%rd19, %r124, 4;
	add.s64 	%rd20, %rd1, %rd19;
	st.global.u32 	[%rd20], %r109;
	add.s32 	%r110, %r121, %r46;
	ld.shared.u32 	%r111, [%r110];
	mul.wide.u32 	%rd21, %r123, 4;
	add.s64 	%rd22, %rd1, %rd21;
	st.global.u32 	[%rd22], %r111;
	add.s32 	%r126, %r126, %r38;
	add.s32 	%r125, %r125, %r38;
	add.s32 	%r124, %r124, %r38;
	add.s32 	%r123, %r123, %r38;
	add.s32 	%r122, %r122, %r38;
	add.s32 	%r121, %r121, %r44;
	setp.lt.u32 	%p14, %r126, 256;
	@%p14 bra 	$L__BB0_16;
$L__BB0_17:
	ret;

}
	// .globl	_Z27sum_block_histograms_kernelPjPKji
.visible .entry _Z27sum_block_histograms_kernelPjPKji(
	.param .u64 .ptr .align 1 _Z27sum_block_histograms_kernelPjPKji_param_0,
	.param .u64 .ptr .align 1 _Z27sum_block_histograms_kernelPjPKji_param_1,
	.param .u32 _Z27sum_block_histograms_kernelPjPKji_param_2
)
{
	.reg .pred 	%p<11>;
	.reg .b32 	%r<146>;
	.reg .b64 	%rd<65>;

	ld.param.u64 	%rd2, [_Z27sum_block_histograms_kernelPjPKji_param_0];
	ld.param.u64 	%rd3, [_Z27sum_block_histograms_kernelPjPKji_param_1];
	ld.param.u32 	%r36, [_Z27sum_block_histograms_kernelPjPKji_param_2];
	cvta.to.global.u64 	%rd1, %rd3;
	mov.u32 	%r37, %ctaid.x;
	mov.u32 	%r38, %ntid.x;
	mov.u32 	%r39, %tid.x;
	mad.lo.s32 	%r1, %r37, %r38, %r39;
	setp.gt.u32 	%p1, %r1, 255;
	@%p1 bra 	$L__BB1_15;
	setp.lt.s32 	%p2, %r36, 1;
	mov.b32 	%r145, 0;
	@%p2 bra 	$L__BB1_14;
	and.b32  	%r2, %r36, 15;
	setp.lt.u32 	%p3, %r36, 16;
	mov.b32 	%r137, 0;
	mov.u32 	%r145, %r137;
	@%p3 bra 	$L__BB1_5;
	and.b32  	%r137, %r36, 2147483632;
	neg.s32 	%r131, %r137;
	add.s32 	%r130, %r1, 2048;
	mov.b32 	%r145, 0;
$L__BB1_4:
	.pragma "nounroll";
	add.s32 	%r44, %r130, -2048;
	mul.wide.u32 	%rd4, %r44, 4;
	add.s64 	%rd5, %rd1, %rd4;
	ld.global.u32 	%r45, [%rd5];
	add.s32 	%r46, %r45, %r145;
	add.s32 	%r47, %r130, -1792;
	mul.wide.u32 	%rd6, %r47, 4;
	add.s64 	%rd7, %rd1, %rd6;
	ld.global.u32 	%r48, [%rd7];
	add.s32 	%r49, %r48, %r46;
	add.s32 	%r50, %r130, -1536;
	mul.wide.u32 	%rd8, %r50, 4;
	add.s64 	%rd9, %rd1, %rd8;
	ld.global.u32 	%r51, [%rd9];
	add.s32 	%r52, %r51, %r49;
	add.s32 	%r53, %r130, -1280;
	mul.wide.u32 	%rd10, %r53, 4;
	add.s64 	%rd11, %rd1, %rd10;
	ld.global.u32 	%r54, [%rd11];
	add.s32 	%r55, %r54, %r52;
	add.s32 	%r56, %r130, -1024;
	mul.wide.u32 	%rd12, %r56, 4;
	add.s64 	%rd13, %rd1, %rd12;
	ld.global.u32 	%r57, [%rd13];
	add.s32 	%r58, %r57, %r55;
	add.s32 	%r59, %r130, -768;
	mul.wide.u32 	%rd14, %r59, 4;
	add.s64 	%rd15, %rd1, %rd14;
	ld.global.u32 	%r60, [%rd15];
	add.s32 	%r61, %r60, %r58;
	add.s32 	%r62, %r130, -512;
	mul.wide.u32 	%rd16, %r62, 4;
	add.s64 	%rd17, %rd1, %rd16;
	ld.global.u32 	%r63, [%rd17];
	add.s32 	%r64, %r63, %r61;
	add.s32 	%r65, %r130, -256;
	mul.wide.u32 	%rd18, %r65, 4;
	add.s64 	%rd19, %rd1, %rd18;
	ld.global.u32 	%r66, [%rd19];
	add.s32 	%r67, %r66, %r64;
	add.s32 	%r68, %r130, 1792;
	mul.wide.u32 	%rd20, %r130, 4;
	add.s64 	%rd21, %rd1, %rd20;
	ld.global.u32 	%r69, [%rd21];
	add.s32 	%r70, %r69, %r67;
	add.s32 	%r71, %r130, 256;
	mul.wide.u32 	%rd22, %r71, 4;
	add.s64 	%rd23, %rd1, %rd22;
	ld.global.u32 	%r72, [%rd23];
	add.s32 	%r73, %r72, %r70;
	add.s32 	%r74, %r130, 512;
	mul.wide.u32 	%rd24, %r74, 4;
	add.s64 	%rd25, %rd1, %rd24;
	ld.global.u32 	%r75, [%rd25];
	add.s32 	%r76, %r75, %r73;
	add.s32 	%r77, %r130, 768;
	mul.wide.u32 	%rd26, %r77, 4;
	add.s64 	%rd27, %rd1, %rd26;
	ld.global.u32 	%r78, [%rd27];
	add.s32 	%r79, %r78, %r76;
	add.s32 	%r80, %r130, 1024;
	mul.wide.u32 	%rd28, %r80, 4;
	add.s64 	%rd29, %rd1, %rd28;
	ld.global.u32 	%r81, [%rd29];
	add.s32 	%r82, %r81, %r79;
	add.s32 	%r83, %r130, 1280;
	mul.wide.u32 	%rd30, %r83, 4;
	add.s64 	%rd31, %rd1, %rd30;
	ld.global.u32 	%r84, [%rd31];
	add.s32 	%r85, %r84, %r82;
	add.s32 	%r86, %r130, 1536;
	mul.wide.u32 	%rd32, %r86, 4;
	add.s64 	%rd33, %rd1, %rd32;
	ld.global.u32 	%r87, [%rd33];
	add.s32 	%r88, %r87, %r85;
	mul.wide.u32 	%rd34, %r68, 4;
	add.s64 	%rd35, %rd1, %rd34;
	ld.global.u32 	%r89, [%rd35];
	add.s32 	%r145, %r89, %r88;
	add.s32 	%r131, %r131, 16;
	add.s32 	%r130, %r130, 4096;
	setp.ne.s32 	%p4, %r131, 0;
	@%p4 bra 	$L__BB1_4;
$L__BB1_5:
	setp.eq.s32 	%p5, %r2, 0;
	@%p5 bra 	$L__BB1_14;
	and.b32  	%r15, %r36, 7;
	setp.lt.u32 	%p6, %r2, 8;
	@%p6 bra 	$L__BB1_8;
	shl.b32 	%r91, %r137, 8;
	add.s32 	%r92, %r91, %r1;
	mul.wide.u32 	%rd36, %r92, 4;
	add.s64 	%rd37, %rd1, %rd36;
	ld.global.u32 	%r93, [%rd37];
	add.s32 	%r94, %r93, %r145;
	add.s32 	%r95, %r92, 256;
	mul.wide.u32 	%rd38, %r95, 4;
	add.s64 	%rd39, %rd1, %rd38;
	ld.global.u32 	%r96, [%rd39];
	add.s32 	%r97, %r96, %r94;
	add.s32 	%r98, %r92, 512;
	mul.wide.u32 	%rd40, %r98, 4;
	add.s64 	%rd41, %rd1, %rd40;
	ld.global.u32 	%r99, [%rd41];
	add.s32 	%r100, %r99, %r97;
	add.s32 	%r101, %r92, 768;
	mul.wide.u32 	%rd42, %r101, 4;
	add.s64 	%rd43, %rd1, %rd42;
	ld.global.u32 	%r102, [%rd43];
	add.s32 	%r103, %r102, %r100;
	add.s32 	%r104, %r92, 1024;
	mul.wide.u32 	%rd44, %r104, 4;
	add.s64 	%rd45, %rd1, %rd44;
	ld.global.u32 	%r105, [%rd45];
	add.s32 	%r106, %r105, %r103;
	add.s32 	%r107, %r92, 1280;
	mul.wide.u32 	%rd46, %r107, 4;
	add.s64 	%rd47, %rd1, %rd46;
	ld.global.u32 	%r108, [%rd47];
	add.s32 	%r109, %r108, %r106;
	add.s32 	%r110, %r92, 1536;
	mul.wide.u32 	%rd48, %r110, 4;
	add.s64 	%rd49, %rd1, %rd48;
	ld.global.u32 	%r111, [%rd49];
	add.s32 	%r112, %r111, %r109;
	add.s32 	%r113, %r92, 1792;
	mul.wide.u32 	%rd50, %r113, 4;
	add.s64 	%rd51, %rd1, %rd50;
	ld.global.u32 	%r114, [%rd51];
	add.s32 	%r145, %r114, %r112;
	add.s32 	%r137, %r137, 8;
$L__BB1_8:
	setp.eq.s32 	%p7, %r15, 0;
	@%p7 bra 	$L__BB1_14;
	and.b32  	%r21, %r36, 3;
	setp.lt.u32 	%p8, %r15, 4;
	@%p8 bra 	$L__BB1_11;
	shl.b32 	%r116, %r137, 8;
	add.s32 	%r117, %r116, %r1;
	mul.wide.u32 	%rd52, %r117, 4;
	add.s64 	%rd53, %rd1, %rd52;
	ld.global.u32 	%r118, [%rd53];
	add.s32 	%r119, %r118, %r145;
	add.s32 	%r120, %r117, 256;
	mul.wide.u32 	%rd54, %r120, 4;
	add.s64 	%rd55, %rd1, %rd54;
	ld.global.u32 	%r121, [%rd55];
	add.s32 	%r122, %r121, %r119;
	add.s32 	%r123, %r117, 512;
	mul.wide.u32 	%rd56, %r123, 4;
	add.s64 	%rd57, %rd1, %rd56;
	ld.global.u32 	%r124, [%rd57];
	add.s32 	%r125, %r124, %r122;
	add.s32 	%r126, %r117, 768;
	mul.wide.u32 	%rd58, %r126, 4;
	add.s64 	%rd59, %rd1, %rd58;
	ld.global.u32 	%r127, [%rd59];
	add.s32 	%r145, %r127, %r125;
	add.s32 	%r137, %r137, 4;
$L__BB1_11:
	setp.eq.s32 	%p9, %r21, 0;
	@%p9 bra 	$L__BB1_14;
	shl.b32 	%r128, %r137, 8;
	add.s32 	%r143, %r1, %r128;
	neg.s32 	%r142, %r21;
$L__BB1_13:
	.pragma "nounroll";
	mul.wide.u32 	%rd60, %r143, 4;
	add.s64 	%rd61, %rd1, %rd60;
	ld.global.u32 	%r129, [%rd61];
	add.s32 	%r145, %r129, %r145;
	add.s32 	%r143, %r143, 256;
	add.s32 	%r142, %r142, 1;
	setp.ne.s32 	%p10, %r142, 0;
	@%p10 bra 	$L__BB1_13;
$L__BB1_14:
	cvta.to.global.u64 	%rd62, %rd2;
	mul.wide.u32 	%rd63, %r1, 4;
	add.s64 	%rd64, %rd62, %rd63;
	st.global.u32 	[%rd64], %r145;
$L__BB1_15:
	ret;

}
	// .globl	_Z21exclusive_scan_kernelPj
.visible .entry _Z21exclusive_scan_kernelPj(
	.param .u64 .ptr .align 1 _Z21exclusive_scan_kernelPj_param_0
)
{
	.reg .pred 	%p<20>;
	.reg .b32 	%r<58>;
	.reg .b64 	%rd<5>;
	// demoted variable
	.shared .align 4 .b8 _ZZ21exclusive_scan_kernelPjE4temp[1024];
	ld.param.u64 	%rd2, [_Z21exclusive_scan_kernelPj_param_0];
	cvta.to.global.u64 	%rd3, %rd2;
	mov.u32 	%r1, %tid.x;
	setp.gt.u32 	%p1, %r1, 255;
	mul.wide.u32 	%rd4, %r1, 4;
	add.s64 	%rd1, %rd3, %rd4;
	shl.b32 	%r21, %r1, 2;
	mov.u32 	%r22, _ZZ21exclusive_scan_kernelPjE4temp;
	add.s32 	%r2, %r22, %r21;
	@%p1 bra 	$L__BB2_2;
	ld.global.u32 	%r23, [%rd1];
	st.shared.u32 	[%r2], %r23;
$L__BB2_2:
	bar.sync 	0;
	setp.eq.s32 	%p2, %r1, 0;
	mov.b32 	%r49, 0;
	@%p2 bra 	$L__BB2_4;
	ld.shared.u32 	%r49, [%r2+-4];
$L__BB2_4:
	setp.eq.s32 	%p3, %r1, 0;
	bar.sync 	0;
	@%p3 bra 	$L__BB2_6;
	ld.shared.u32 	%r25, [%r2];
	add.s32 	%r26, %r25, %r49;
	st.shared.u32 	[%r2], %r26;
$L__BB2_6:
	bar.sync 	0;
	setp.lt.u32 	%p4, %r1, 2;
	mov.b32 	%r50, 0;
	@%p4 bra 	$L__BB2_8;
	ld.shared.u32 	%r50, [%r2+-8];
$L__BB2_8:
	setp.lt.u32 	%p5, %r1, 2;
	bar.sync 	0;
	@%p5 bra 	$L__BB2_10;
	ld.shared.u32 	%r28, [%r2];
	add.s32 	%r29, %r28, %r50;
	st.shared.u32 	[%r2], %r29;
$L__BB2_10:
	bar.sync 	0;
	setp.lt.u32 	%p6, %r1, 4;
	mov.b32 	%r51, 0;
	@%p6 bra 	$L__BB2_12;
	ld.shared.u32 	%r51, [%r2+-16];
$L__BB2_12:
	setp.lt.u32 	%p7, %r1, 4;
	bar.sync 	0;
	@%p7 bra 	$L__BB2_14;
	ld.shared.u32 	%r31, [%r2];
	add.s32 	%r32, %r31, %r51;
	st.shared.u32 	[%r2], %r32;
$L__BB2_14:
	bar.sync 	0;
	setp.lt.u32 	%p8, %r1, 8;
	mov.b32 	%r52, 0;
	@%p8 bra 	$L__BB2_16;
	ld.shared.u32 	%r52, [%r2+-32];
$L__BB2_16:
	setp.lt.u32 	%p9, %r1, 8;
	bar.sync 	0;
	@%p9 bra 	$L__BB2_18;
	ld.shared.u32 	%r34, [%r2];
	add.s32 	%r35, %r34, %r52;
	st.shared.u32 	[%r2], %r35;
$L__BB2_18:
	bar.sync 	0;
	setp.lt.u32 	%p10, %r1, 16;
	mov.b32 	%r53, 0;
	@%p10 bra 	$L__BB2_20;
	ld.shared.u32 	%r53, [%r2+-64];
$L__BB2_20:
	setp.lt.u32 	%p11, %r1, 16;
	bar.sync 	0;
	@%p11 bra 	$L__BB2_22;
	ld.shared.u32 	%r37, [%r2];
	add.s32 	%r38, %r37, %r53;
	st.shared.u32 	[%r2], %r38;
$L__BB2_22:
	bar.sync 	0;
	setp.lt.u32 	%p12, %r1, 32;
	mov.b32 	%r54, 0;
	@%p12 bra 	$L__BB2_24;
	ld.shared.u32 	%r54, [%r2+-128];
$L__BB2_24:
	setp.lt.u32 	%p13, %r1, 32;
	bar.sync 	0;
	@%p13 bra 	$L__BB2_26;
	ld.shared.u32 	%r40, [%r2];
	add.s32 	%r41, %r40, %r54;
	st.shared.u32 	[%r2], %r41;
$L__BB2_26:
	bar.sync 	0;
	setp.lt.u32 	%p14, %r1, 64;
	mov.b32 	%r55, 0;
	@%p14 bra 	$L__BB2_28;
	ld.shared.u32 	%r55, [%r2+-256];
$L__BB2_28:
	setp.lt.u32 	%p15, %r1, 64;
	bar.sync 	0;
	@%p15 bra 	$L__BB2_30;
	ld.shared.u32 	%r43, [%r2];
	add.s32 	%r44, %r43, %r55;
	st.shared.u32 	[%r2], %r44;
$L__BB2_30:
	bar.sync 	0;
	setp.lt.u32 	%p16, %r1, 128;
	mov.b32 	%r56, 0;
	@%p16 bra 	$L__BB2_32;
	ld.shared.u32 	%r56, [%r2+-512];
$L__BB2_32:
	setp.lt.u32 	%p17, %r1, 128;
	bar.sync 	0;
	@%p17 bra 	$L__BB2_34;
	ld.shared.u32 	%r46, [%r2];
	add.s32 	%r47, %r46, %r56;
	st.shared.u32 	[%r2], %r47;
$L__BB2_34:
	setp.gt.u32 	%p18, %r1, 255;
	bar.sync 	0;
	@%p18 bra 	$L__BB2_38;
	setp.eq.s32 	%p19, %r1, 0;
	mov.b32 	%r57, 0;
	@%p19 bra 	$L__BB2_37;
	ld.shared.u32 	%r57, [%r2+-4];
$L__BB2_37:
	st.global.u32 	[%rd1], %r57;
$L__BB2_38:
	ret;

}
	// .globl	_Z42calculate_tile_bucket_write_offsets_kernelPKjPji
.visible .entry _Z42calculate_tile_bucket_write_offsets_kernelPKjPji(
	.param .u64 .ptr .align 1 _Z42calculate_tile_bucket_write_offsets_kernelPKjPji_param_0,
	.param .u64 .ptr .align 1 _Z42calculate_tile_bucket_write_offsets_kernelPKjPji_param_1,
	.param .u32 _Z42calculate_tile_bucket_write_offsets_kernelPKjPji_param_2
)
{
	.reg .pred 	%p<10>;
	.reg .b32 	%r<109>;
	.reg .b64 	%rd<60>;

	ld.param.u64 	%rd15, [_Z42calculate_tile_bucket_write_offsets_kernelPKjPji_param_0];
	ld.param.u64 	%rd16, [_Z42calculate_tile_bucket_write_offsets_kernelPKjPji_param_1];
	ld.param.u32 	%r26, [_Z42calculate_tile_bucket_write_offsets_kernelPKjPji_param_2];
	cvta.to.global.u64 	%rd1, %rd15;
	cvta.to.global.u64 	%rd2, %rd16;
	mov.u32 	%r1, %ctaid.x;
	setp.lt.s32 	%p1, %r26, 1;
	@%p1 bra 	$L__BB3_13;
	and.b32  	%r2, %r26, 15;
	setp.lt.u32 	%p2, %r26, 16;
	mov.b32 	%r103, 0;
	mov.u32 	%r102, %r103;
	@%p2 bra 	$L__BB3_4;
	and.b32  	%r103, %r26, 2147483632;
	neg.s32 	%r99, %r103;
	mul.wide.u32 	%rd17, %r1, 4;
	add.s64 	%rd18, %rd17, 8192;
	add.s64 	%rd57, %rd2, %rd18;
	add.s64 	%rd56, %rd1, %rd18;
	mov.b32 	%r102, 0;
$L__BB3_3:
	.pragma "nounroll";
	st.global.u32 	[%rd57+-8192], %r102;
	ld.global.u32 	%r29, [%rd56+-8192];
	add.s32 	%r30, %r29, %r102;
	st.global.u32 	[%rd57+-7168], %r30;
	ld.global.u32 	%r31, [%rd56+-7168];
	add.s32 	%r32, %r31, %r30;
	st.global.u32 	[%rd57+-6144], %r32;
	ld.global.u32 	%r33, [%rd56+-6144];
	add.s32 	%r34, %r33, %r32;
	st.global.u32 	[%rd57+-5120], %r34;
	ld.global.u32 	%r35, [%rd56+-5120];
	add.s32 	%r36, %r35, %r34;
	st.global.u32 	[%rd57+-4096], %r36;
	ld.global.u32 	%r37, [%rd56+-4096];
	add.s32 	%r38, %r37, %r36;
	st.global.u32 	[%rd57+-3072], %r38;
	ld.global.u32 	%r39, [%rd56+-3072];
	add.s32 	%r40, %r39, %r38;
	st.global.u32 	[%rd57+-2048], %r40;
	ld.global.u32 	%r41, [%rd56+-2048];
	add.s32 	%r42, %r41, %r40;
	st.global.u32 	[%rd57+-1024], %r42;
	ld.global.u32 	%r43, [%rd56+-1024];
	add.s32 	%r44, %r43, %r42;
	st.global.u32 	[%rd57], %r44;
	ld.global.u32 	%r45, [%rd56];
	add.s32 	%r46, %r45, %r44;
	st.global.u32 	[%rd57+1024], %r46;
	ld.global.u32 	%r47, [%rd56+1024];
	add.s32 	%r48, %r47, %r46;
	st.global.u32 	[%rd57+2048], %r48;
	ld.global.u32 	%r49, [%rd56+2048];
	add.s32 	%r50, %r49, %r48;
	st.global.u32 	[%rd57+3072], %r50;
	ld.global.u32 	%r51, [%rd56+3072];
	add.s32 	%r52, %r51, %r50;
	st.global.u32 	[%rd57+4096], %r52;
	ld.global.u32 	%r53, [%rd56+4096];
	add.s32 	%r54, %r53, %r52;
	st.global.u32 	[%rd57+5120], %r54;
	ld.global.u32 	%r55, [%rd56+5120];
	add.s32 	%r56, %r55, %r54;
	st.global.u32 	[%rd57+6144], %r56;
	ld.global.u32 	%r57, [%rd56+6144];
	add.s32 	%r58, %r57, %r56;
	st.global.u32 	[%rd57+7168], %r58;
	ld.global.u32 	%r59, [%rd56+7168];
	add.s32 	%r102, %r59, %r58;
	add.s32 	%r99, %r99, 16;
	add.s64 	%rd57, %rd57, 16384;
	add.s64 	%rd56, %rd56, 16384;
	setp.ne.s32 	%p3, %r99, 0;
	@%p3 bra 	$L__BB3_3;
$L__BB3_4:
	setp.eq.s32 	%p4, %r2, 0;
	@%p4 bra 	$L__BB3_13;
	and.b32  	%r11, %r26, 7;
	setp.lt.u32 	%p5, %r2, 8;
	@%p5 bra 	$L__BB3_7;
	shl.b32 	%r60, %r103, 8;
	add.s32 	%r61, %r60, %r1;
	mul.wide.u32 	%rd19, %r61, 4;
	add.s64 	%rd20, %rd2, %rd19;
	st.global.u32 	[%rd20], %r102;
	add.s64 	%rd21, %rd1, %rd19;
	ld.global.u32 	%r62, [%rd21];
	add.s32 	%r63, %r62, %r102;
	add.s32 	%r64, %r61, 256;
	mul.wide.u32 	%rd22, %r64, 4;
	add.s64 	%rd23, %rd2, %rd22;
	st.global.u32 	[%rd23], %r63;
	add.s64 	%rd24, %rd1, %rd22;
	ld.global.u32 	%r65, [%rd24];
	add.s32 	%r66, %r65, %r63;
	add.s32 	%r67, %r61, 512;
	mul.wide.u32 	%rd25, %r67, 4;
	add.s64 	%rd26, %rd2, %rd25;
	st.global.u32 	[%rd26], %r66;
	add.s64 	%rd27, %rd1, %rd25;
	ld.global.u32 	%r68, [%rd27];
	add.s32 	%r69, %r68, %r66;
	add.s32 	%r70, %r61, 768;
	mul.wide.u32 	%rd28, %r70, 4;
	add.s64 	%rd29, %rd2, %rd28;
	st.global.u32 	[%rd29], %r69;
	add.s64 	%rd30, %rd1, %rd28;
	ld.global.u32 	%r71, [%rd30];
	add.s32 	%r72, %r71, %r69;
	add.s32 	%r73, %r61, 1024;
	mul.wide.u32 	%rd31, %r73, 4;
	add.s64 	%rd32, %rd2, %rd31;
	st.global.u32 	[%rd32], %r72;
	add.s64 	%rd33, %rd1, %rd31;
	ld.global.u32 	%r74, [%rd33];
	add.s32 	%r75, %r74, %r72;
	add.s32 	%r76, %r61, 1280;
	mul.wide.u32 	%rd34, %r76, 4;
	add.s64 	%rd35, %rd2, %rd34;
	st.global.u32 	[%rd35], %r75;
	add.s64 	%rd36, %rd1, %rd34;
	ld.global.u32 	%r77, [%rd36];
	add.s32 	%r78, %r77, %r75;
	add.s32 	%r79, %r61, 1536;
	mul.wide.u32 	%rd37, %r79, 4;
	add.s64 	%rd38, %rd2, %rd37;
	st.global.u32 	[%rd38], %r78;
	add.s64 	%rd39, %rd1, %rd37;
	ld.global.u32 	%r80, [%rd39];
	add.s32 	%r81, %r80, %r78;
	add.s32 	%r82, %r61, 1792;
	mul.wide.u32 	%rd40, %r82, 4;
	add.s64 	%rd41, %rd2, %rd40;
	st.global.u32 	[%rd41], %r81;
	add.s64 	%rd42, %rd1, %rd40;
	ld.global.u32 	%r83, [%rd42];
	add.s32 	%r102, %r83, %r81;
	add.s32 	%r103, %r103, 8;
$L__BB3_7:
	setp.eq.s32 	%p6, %r11, 0;
	@%p6 bra 	$L__BB3_13;
	and.b32  	%r16, %r26, 3;
	setp.lt.u32 	%p7, %r11, 4;
	@%p7 bra 	$L__BB3_10;
	shl.b32 	%r84, %r103, 8;
	add.s32 	%r85, %r84, %r1;
	mul.wide.u32 	%rd43, %r85, 4;
	add.s64 	%rd44, %rd2, %rd43;
	st.global.u32 	[%rd44], %r102;
	add.s64 	%rd45, %rd1, %rd43;
	ld.global.u32 	%r86, [%rd45];
	add.s32 	%r87, %r86, %r102;
	add.s32 	%r88, %r85, 256;
	mul.wide.u32 	%rd46, %r88, 4;
	add.s64 	%rd47, %rd2, %rd46;
	st.global.u32 	[%rd47], %r87;
	add.s64 	%rd48, %rd1, %rd46;
	ld.global.u32 	%r89, [%rd48];
	add.s32 	%r90, %r89, %r87;
	add.s32 	%r91, %r85, 512;
	mul.wide.u32 	%rd49, %r91, 4;
	add.s64 	%rd50, %rd2, %rd49;
	st.global.u32 	[%rd50], %r90;
	add.s64 	%rd51, %rd1, %rd49;
	ld.global.u32 	%r92, [%rd51];
	add.s32 	%r93, %r92, %r90;
	add.s32 	%r94, %r85, 768;
	mul.wide.u32 	%rd52, %r94, 4;
	add.s64 	%rd53, %rd2, %rd52;
	st.global.u32 	[%rd53], %r93;
	add.s64 	%rd54, %rd1, %rd52;
	ld.global.u32 	%r95, [%rd54];
	add.s32 	%r102, %r95, %r93;
	add.s32 	%r103, %r103, 4;
$L__BB3_10:
	setp.eq.s32 	%p8, %r16, 0;
	@%p8 bra 	$L__BB3_13;
	shl.b32 	%r96, %r103, 8;
	add.s32 	%r97, %r1, %r96;
	mul.wide.u32 	%rd55, %r97, 4;
	add.s64 	%rd59, %rd1, %rd55;
	add.s64 	%rd58, %rd2, %rd55;
	neg.s32 	%r107, %r16;
$L__BB3_12:
	.pragma "nounroll";
	st.global.u32 	[%rd58], %r102;
	ld.global.u32 	%r98, [%rd59];
	add.s32 	%r102, %r98, %r102;
	add.s64 	%rd59, %rd59, 1024;
	add.s64 	%rd58, %rd58, 1024;
	add.s32 	%r107, %r107, 1;
	setp.ne.s32 	%p9, %r107, 0;
	@%p9 bra 	$L__BB3_12;
$L__BB3_13:
	ret;

}
	// .globl	_Z20radix_reorder_kernelPyPKyiiPKjS3_i
.visible .entry _Z20radix_reorder_kernelPyPKyiiPKjS3_i(
	.param .u64 .ptr .align 1 _Z20radix_reorder_kernelPyPKyiiPKjS3_i_param_0,
	.param .u64 .ptr .align 1 _Z20radix_reorder_kernelPyPKyiiPKjS3_i_param_1,
	.param .u32 _Z20radix_reorder_kernelPyPKyiiPKjS3_i_param_2,
	.param .u32 _Z20radix_reorder_kernelPyPKyiiPKjS3_i_param_3,
	.param .u64 .ptr .align 1 _Z20radix_reorder_kernelPyPKyiiPKjS3_i_param_4,
	.param .u64 .ptr .align 1 _Z20radix_reorder_kernelPyPKyiiPKjS3_i_param_5,
	.param .u32 _Z20radix_reorder_kernelPyPKyiiPKjS3_i_param_6
)
{
	.reg .pred 	%p<27>;
	.reg .b32 	%r<123>;
	.reg .b64 	%rd<20>;

	ld.param.u64 	%rd1, [_Z20radix_reorder_kernelPyPKyiiPKjS3_i_param_0];
	ld.param.u64 	%rd2, [_Z20radix_reorder_kernelPyPKyiiPKjS3_i_param_1];
	ld.param.u32 	%r37, [_Z20radix_reorder_kernelPyPKyiiPKjS3_i_param_2];
	ld.param.u32 	%r35, [_Z20radix_reorder_kernelPyPKyiiPKjS3_i_param_3];
	ld.param.u64 	%rd3, [_Z20radix_reorder_kernelPyPKyiiPKjS3_i_param_4];
	ld.param.u64 	%rd4, [_Z20radix_reorder_kernelPyPKyiiPKjS3_i_param_5];
	ld.param.u32 	%r36, [_Z20radix_reorder_kernelPyPKyiiPKjS3_i_param_6];
	shl.b32 	%r38, %r36, 3;
	mov.u32 	%r39, s_mem;
	add.s32 	%r1, %r39, %r38;
	mov.u32 	%r2, %ctaid.x;
	mov.u32 	%r3, %tid.x;
	mul.lo.s32 	%r4, %r36, %r2;
	add.s32 	%r40, %r4, %r36;
	min.s32 	%r41, %r40, %r37;
	sub.s32 	%r5, %r41, %r4;
	setp.ge.s32 	%p1, %r3, %r5;
	shl.b32 	%r42, %r3, 3;
	add.s32 	%r6, %r39, %r42;
	shl.b32 	%r43, %r3, 2;
	add.s32 	%r7, %r1, %r43;
	@%p1 bra 	$L__BB4_2;
	cvta.to.global.u64 	%rd5, %rd2;
	add.s32 	%r44, %r4, %r3;
	mul.wide.s32 	%rd6, %r44, 8;
	add.s64 	%rd7, %rd5, %rd6;
	ld.global.u64 	%rd8, [%rd7];
	st.shared.u64 	[%r6], %rd8;
	shr.u64 	%rd9, %rd8, %r35;
	cvt.u32.u64 	%r45, %rd9;
	and.b32  	%r46, %r45, 255;
	st.shared.u32 	[%r7], %r46;
$L__BB4_2:
	setp.ge.s32 	%p2, %r3, %r5;
	bar.sync 	0;
	@%p2 bra 	$L__BB4_16;
	ld.shared.u32 	%r8, [%r7];
	setp.eq.s32 	%p3, %r3, 0;
	mov.b32 	%r122, 0;
	@%p3 bra 	$L__BB4_15;
	and.b32  	%r9, %r3, 7;
	setp.lt.u32 	%p4, %r3, 8;
	mov.b32 	%r117, 0;
	mov.u32 	%r122, %r117;
	@%p4 bra 	$L__BB4_7;
	and.b32  	%r117, %r3, 1016;
	neg.s32 	%r111, %r117;
	add.s32 	%r53, %r38, %r39;
	add.s32 	%r110, %r53, 16;
	mov.b32 	%r122, 0;
$L__BB4_6:
	.pragma "nounroll";
	ld.shared.v2.u32 	{%r54, %r55}, [%r110+-16];
	setp.eq.s32 	%p5, %r54, %r8;
	selp.u32 	%r56, 1, 0, %p5;
	add.s32 	%r57, %r122, %r56;
	setp.eq.s32 	%p6, %r55, %r8;
	selp.u32 	%r58, 1, 0, %p6;
	add.s32 	%r59, %r57, %r58;
	ld.shared.v2.u32 	{%r60, %r61}, [%r110+-8];
	setp.eq.s32 	%p7, %r60, %r8;
	selp.u32 	%r62, 1, 0, %p7;
	add.s32 	%r63, %r59, %r62;
	setp.eq.s32 	%p8, %r61, %r8;
	selp.u32 	%r64, 1, 0, %p8;
	add.s32 	%r65, %r63, %r64;
	ld.shared.v2.u32 	{%r66, %r67}, [%r110];
	setp.eq.s32 	%p9, %r66, %r8;
	selp.u32 	%r68, 1, 0, %p9;
	add.s32 	%r69, %r65, %r68;
	setp.eq.s32 	%p10, %r67, %r8;
	selp.u32 	%r70, 1, 0, %p10;
	add.s32 	%r71, %r69, %r70;
	ld.shared.v2.u32 	{%r72, %r73}, [%r110+8];
	setp.eq.s32 	%p11, %r72, %r8;
	selp.u32 	%r74, 1, 0, %p11;
	add.s32 	%r75, %r71, %r74;
	setp.eq.s32 	%p12, %r73, %r8;
	selp.u32 	%r76, 1, 0, %p12;
	add.s32 	%r122, %r75, %r76;
	add.s32 	%r111, %r111, 8;
	add.s32 	%r110, %r110, 32;
	setp.ne.s32 	%p13, %r111, 0;
	@%p13 bra 	$L__BB4_6;
$L__BB4_7:
	setp.eq.s32 	%p14, %r9, 0;
	@%p14 bra 	$L__BB4_15;
	and.b32  	%r22, %r3, 3;
	setp.lt.u32 	%p15, %r9, 4;
	@%p15 bra 	$L__BB4_10;
	shl.b32 	%r78, %r117, 2;
	add.s32 	%r79, %r1, %r78;
	ld.shared.u32 	%r80, [%r79];
	setp.eq.s32 	%p16, %r80, %r8;
	selp.u32 	%r81, 1, 0, %p16;
	add.s32 	%r82, %r122, %r81;
	ld.shared.u32 	%r83, [%r79+4];
	setp.eq.s32 	%p17, %r83, %r8;
	selp.u32 	%r84, 1, 0, %p17;
	add.s32 	%r85, %r82, %r84;
	ld.shared.u32 	%r86, [%r79+8];
	setp.eq.s32 	%p18, %r86, %r8;
	selp.u32 	%r87, 1, 0, %p18;
	add.s32 	%r88, %r85, %r87;
	ld.shared.u32 	%r89, [%r79+12];
	setp.eq.s32 	%p19, %r89, %r8;
	selp.u32 	%r90, 1, 0, %p19;
	add.s32 	%r122, %r88, %r90;
	add.s32 	%r117, %r117, 4;
$L__BB4_10:
	setp.eq.s32 	%p20, %r22, 0;
	@%p20 bra 	$L__BB4_15;
	setp.eq.s32 	%p21, %r22, 1;
	@%p21 bra 	$L__BB4_13;
	shl.b32 	%r92, %r117, 2;
	add.s32 	%r93, %r1, %r92;
	ld.shared.u32 	%r94, [%r93];
	setp.eq.s32 	%p22, %r94, %r8;
	selp.u32 	%r95, 1, 0, %p22;
	add.s32 	%r96, %r122, %r95;
	ld.shared.u32 	%r97, [%r93+4];
	setp.eq.s32 	%p23, %r97, %r8;
	selp.u32 	%r98, 1, 0, %p23;
	add.s32 	%r122, %r96, %r98;
	add.s32 	%r117, %r117, 2;
$L__BB4_13:
	and.b32  	%r99, %r3, 1;
	setp.eq.b32 	%p24, %r99, 1;
	not.pred 	%p25, %p24;
	@%p25 bra 	$L__BB4_15;
	shl.b32 	%r100, %r117, 2;
	add.s32 	%r101, %r1, %r100;
	ld.shared.u32 	%r102, [%r101];
	setp.eq.s32 	%p26, %r102, %r8;
	selp.u32 	%r103, 1, 0, %p26;
	add.s32 	%r122, %r122, %r103;
$L__BB4_15:
	shl.b32 	%r104, %r2, 8;
	add.s32 	%r105, %r104, %r8;
	cvta.to.global.u64 	%rd10, %rd4;
	mul.wide.u32 	%rd11, %r105, 4;
	add.s64 	%rd12, %rd10, %rd11;
	ld.global.u32 	%r106, [%rd12];
	cvta.to.global.u64 	%rd13, %rd3;
	mul.wide.u32 	%rd14, %r8, 4;
	add.s64 	%rd15, %rd13, %rd14;
	ld.global.u32 	%r107, [%rd15];
	add.s32 	%r108, %r106, %r122;
	add.s32 	%r109, %r108, %r107;
	ld.shared.u64 	%rd16, [%r6];
	cvta.to.global.u64 	%rd17, %rd1;
	mul.wide.u32 	%rd18, %r109, 8;
	add.s64 	%rd19, %rd17, %rd18;
	st.global.u64 	[%rd19], %rd16;
$L__BB4_16:
	ret;

}


// ===== COMPILED SASS (sm_100) =====

	.target	sm_100

	.elftype	@"ET_EXEC"


//--------------------- .note.nv.tkinfo           --------------------------
	.section	.note.nv.tkinfo,"",@"SHT_NOTE"
	.sectionflags	@"SHF_NOTE_NV_TKINFO"
	.tkinfo
        /*0018*/ 	.word	0x00000002
        /*0030*/ 	.string	""
        /*0030*/ 	.string	"ptxas"
        /*0030*/ 	.string	"Cuda compilation tools, release 13.0, V13.0.88"
        /*0030*/ 	.string	"Build cuda_13.0.r13.0/compiler.36424714_0"
        /*0030*/ 	.string	"-arch sm_100 -m 64 "



//--------------------- .note.nv.cuinfo           --------------------------
	.section	.note.nv.cuinfo,"",@"SHT_NOTE"
	.sectionflags	@"SHF_NOTE_NV_CUINFO"
        /*0018*/ 	.short	0x0002
        /*001a*/ 	.short	0x0064
        /*001c*/ 	.short	0x0082
	.zero		2


//--------------------- .nv.info                  --------------------------
	.section	.nv.info,"",@"SHT_CUDA_INFO"
	.align	4


	//----- nvinfo : EIATTR_REGCOUNT
	.align		4
        /*0000*/ 	.byte	0x04, 0x2f
        /*0002*/ 	.short	(.L_1 - .L_0)
	.align		4
.L_0:
        /*0004*/ 	.word	index@(_Z22radix_histogram_kernelPKyiiPji)
        /*0008*/ 	.word	0x0000001a


	//----- nvinfo : EIATTR_FRAME_SIZE
	.align		4
.L_1:
        /*000c*/ 	.byte	0x04, 0x11
        /*000e*/ 	.short	(.L_3 - .L_2)
	.align		4
.L_2:
        /*0010*/ 	.word	index@(_Z22radix_histogram_kernelPKyiiPji)
        /*0014*/ 	.word	0x00000000


	//----- nvinfo : EIATTR_REGCOUNT
	.align		4
.L_3:
        /*0018*/ 	.byte	0x04, 0x2f
        /*001a*/ 	.short	(.L_5 - .L_4)
	.align		4
.L_4:
        /*001c*/ 	.word	index@(_Z27sum_block_histograms_kernelPjPKji)
        /*0020*/ 	.word	0x00000020


	//----- nvinfo : EIATTR_FRAME_SIZE
	.align		4
.L_5:
        /*0024*/ 	.byte	0x04, 0x11
        /*0026*/ 	.short	(.L_7 - .L_6)
	.align		4
.L_6:
        /*0028*/ 	.word	index@(_Z27sum_block_histograms_kernelPjPKji)
        /*002c*/ 	.word	0x00000000


	//----- nvinfo : EIATTR_REGCOUNT
	.align		4
.L_7:
        /*0030*/ 	.byte	0x04, 0x2f
        /*0032*/ 	.short	(.L_9 - .L_8)
	.align		4
.L_8:
        /*0034*/ 	.word	index@(_Z21exclusive_scan_kernelPj)
        /*0038*/ 	.word	0x0000000c


	//----- nvinfo : EIATTR_FRAME_SIZE
	.align		4
.L_9:
        /*003c*/ 	.byte	0x04, 0x11
        /*003e*/ 	.short	(.L_11 - .L_10)
	.align		4
.L_10:
        /*0040*/ 	.word	index@(_Z21exclusive_scan_kernelPj)
        /*0044*/ 	.word	0x00000000


	//----- nvinfo : EIATTR_REGCOUNT
	.align		4
.L_11:
        /*0048*/ 	.byte	0x04, 0x2f
        /*004a*/ 	.short	(.L_13 - .L_12)
	.align		4
.L_12:
        /*004c*/ 	.word	index@(_Z42calculate_tile_bucket_write_offsets_kernelPKjPji)
        /*0050*/ 	.word	0x0000001c


	//----- nvinfo : EIATTR_FRAME_SIZE
	.align		4
.L_13:
        /*0054*/ 	.byte	0x04, 0x11
        /*0056*/ 	.short	(.L_15 - .L_14)
	.align		4
.L_14:
        /*0058*/ 	.word	index@(_Z42calculate_tile_bucket_write_offsets_kernelPKjPji)
        /*005c*/ 	.word	0x00000000


	//----- nvinfo : EIATTR_REGCOUNT
	.align		4
.L_15:
        /*0060*/ 	.byte	0x04, 0x2f
        /*0062*/ 	.short	(.L_17 - .L_16)
	.align		4
.L_16:
        /*0064*/ 	.word	index@(_Z20radix_reorder_kernelPyPKyiiPKjS3_i)
        /*0068*/ 	.word	0x00000014


	//----- nvinfo : EIATTR_FRAME_SIZE
	.align		4
.L_17:
        /*006c*/ 	.byte	0x04, 0x11
        /*006e*/ 	.short	(.L_19 - .L_18)
	.align		4
.L_18:
        /*0070*/ 	.word	index@(_Z20radix_reorder_kernelPyPKyiiPKjS3_i)
        /*0074*/ 	.word	0x00000000


	//----- nvinfo : EIATTR_MIN_STACK_SIZE
	.align		4
.L_19:
        /*0078*/ 	.byte	0x04, 0x12
        /*007a*/ 	.short	(.L_21 - .L_20)
	.align		4
.L_20:
        /*007c*/ 	.word	index@(_Z20radix_reorder_kernelPyPKyiiPKjS3_i)
        /*0080*/ 	.word	0x00000000


	//----- nvinfo : EIATTR_MIN_STACK_SIZE
	.align		4
.L_21:
        /*0084*/ 	.byte	0x04, 0x12
        /*0086*/ 	.short	(.L_23 - .L_22)
	.align		4
.L_22:
        /*0088*/ 	.word	index@(_Z42calculate_tile_bucket_write_offsets_kernelPKjPji)
        /*008c*/ 	.word	0x00000000


	//----- nvinfo : EIATTR_MIN_STACK_SIZE
	.align		4
.L_23:
        /*0090*/ 	.byte	0x04, 0x12
        /*0092*/ 	.short	(.L_25 - .L_24)
	.align		4
.L_24:
        /*0094*/ 	.word	index@(_Z21exclusive_scan_kernelPj)
        /*0098*/ 	.word	0x00000000


	//----- nvinfo : EIATTR_MIN_STACK_SIZE
	.align		4
.L_25:
        /*009c*/ 	.byte	0x04, 0x12
        /*009e*/ 	.short	(.L_27 - .L_26)
	.align		4
.L_26:
        /*00a0*/ 	.word	index@(_Z27sum_block_histograms_kernelPjPKji)
        /*00a4*/ 	.word	0x00000000


	//----- nvinfo : EIATTR_MIN_STACK_SIZE
	.align		4
.L_27:
        /*00a8*/ 	.byte	0x04, 0x12
        /*00aa*/ 	.short	(.L_29 - .L_28)
	.align		4
.L_28:
        /*00ac*/ 	.word	index@(_Z22radix_histogram_kernelPKyiiPji)
        /*00b0*/ 	.word	0x00000000
.L_29:


//--------------------- .nv.compat                --------------------------
	.section	.nv.compat,"",@"SHT_CUDA_COMPAT_INFO"
	.align	4
        /*0000*/ 	.byte	0x02, 0x09, 0x00, 0x00, 0x02, 0x02, 0x01, 0x00, 0x02, 0x05, 0x05, 0x00, 0x03, 0x07, 0x01, 0x01
        /*0010*/ 	.byte	0x02, 0x03, 0x00, 0x00, 0x02, 0x06, 0x01, 0x00, 0x04, 0x0b, 0x08, 0x00, 0x09, 0x00, 0x00, 0x00
        /*0020*/ 	.byte	0x00, 0x00, 0x00, 0x00


//--------------------- .nv.info._Z20radix_reorder_kernelPyPKyiiPKjS3_i --------------------------
	.section	.nv.info._Z20radix_reorder_kernelPyPKyiiPKjS3_i,"",@"SHT_CUDA_INFO"
	.sectionflags	@""
	.align	4


	//----- nvinfo : EIATTR_CUDA_API_VERSION
	.align		4
        /*0000*/ 	.byte	0x04, 0x37
        /*0002*/ 	.short	(.L_31 - .L_30)
.L_30:
        /*0004*/ 	.word	0x00000082


	//----- nvinfo : EIATTR_KPARAM_INFO
	.align		4
.L_31:
        /*0008*/ 	.byte	0x04, 0x17
        /*000a*/ 	.short	(.L_33 - .L_32)
.L_32:
        /*000c*/ 	.word	0x00000000
        /*0010*/ 	.short	0x0006
        /*0012*/ 	.short	0x0028
        /*0014*/ 	.byte	0x00, 0xf0, 0x11, 0x00


	//----- nvinfo : EIATTR_KPARAM_INFO
	.align		4
.L_33:
        /*0018*/ 	.byte	0x04, 0x17
        /*001a*/ 	.short	(.L_35 - .L_34)
.L_34:
        /*001c*/ 	.word	0x00000000
        /*0020*/ 	.short	0x0005
        /*0022*/ 	.short	0x0020
        /*0024*/ 	.byte	0x00, 0xf5, 0x21, 0x00


	//----- nvinfo : EIATTR_KPARAM_INFO
	.align		4
.L_35:
        /*0028*/ 	.byte	0x04, 0x17
        /*002a*/ 	.short	(.L_37 - .L_36)
.L_36:
        /*002c*/ 	.word	0x00000000
        /*0030*/ 	.short	0x0004
        /*0032*/ 	.short	0x0018
        /*0034*/ 	.byte	0x00, 0xf5, 0x21, 0x00


	//----- nvinfo : EIATTR_KPARAM_INFO
	.align		4
.L_37:
        /*0038*/ 	.byte	0x04, 0x17
        /*003a*/ 	.short	(.L_39 - .L_38)
.L_38:
        /*003c*/ 	.word	0x00000000
        /*0040*/ 	.short	0x0003
        /*0042*/ 	.short	0x0014
        /*0044*/ 	.byte	0x00, 0xf0, 0x11, 0x00


	//----- nvinfo : EIATTR_KPARAM_INFO
	.align		4
.L_39:
        /*0048*/ 	.byte	0x04, 0x17
        /*004a*/ 	.short	(.L_41 - .L_40)
.L_40:
        /*004c*/ 	.word	0x00000000
        /*0050*/ 	.short	0x0002
        /*0052*/ 	.short	0x0010
        /*0054*/ 	.byte	0x00, 0xf0, 0x11, 0x00


	//----- nvinfo : EIATTR_KPARAM_INFO
	.align		4
.L_41:
        /*0058*/ 	.byte	0x04, 0x17
        /*005a*/ 	.short	(.L_43 - .L_42)
.L_42:
        /*005c*/ 	.word	0x00000000
        /*0060*/ 	.short	0x0001
        /*0062*/ 	.short	0x0008
        /*0064*/ 	.byte	0x00, 0xf5, 0x21, 0x00


	//----- nvinfo : EIATTR_KPARAM_INFO
	.align		4
.L_43:
        /*0068*/ 	.byte	0x04, 0x17
        /*006a*/ 	.short	(.L_45 - .L_44)
.L_44:
        /*006c*/ 	.word	0x00000000
        /*0070*/ 	.short	0x0000
        /*0072*/ 	.short	0x0000
        /*0074*/ 	.byte	0x00, 0xf5, 0x21, 0x00


	//----- nvinfo : EIATTR_SPARSE_MMA_MASK
	.align		4
.L_45:
        /*0078*/ 	.byte	0x03, 0x50
        /*007a*/ 	.short	0x0000


	//----- nvinfo : EIATTR_MAXREG_COUNT
	.align		4
        /*007c*/ 	.byte	0x03, 0x1b
        /*007e*/ 	.short	0x00ff


	//----- nvinfo : EIATTR_NUM_BARRIERS
	.align		4
        /*0080*/ 	.byte	0x02, 0x4c
        /*0082*/ 	.byte	0x01
	.zero		1


	//----- nvinfo : EIATTR_MERCURY_ISA_VERSION
	.align		4
        /*0084*/ 	.byte	0x03, 0x5f
        /*0086*/ 	.short	0x0101


	//----- nvinfo : EIATTR_VRC_CTA_INIT_COUNT
	.align		4
        /*0088*/ 	.byte	0x02, 0x4a
	.zero		1
	.zero		1


	//----- nvinfo : EIATTR_EXIT_INSTR_OFFSETS
	.align		4
        /*008c*/ 	.byte	0x04, 0x1c
        /*008e*/ 	.short	(.L_47 - .L_46)


	//   ....[0]....
.L_46:
        /*0090*/ 	.word	0x000001b0


	//   ....[1]....
        /*0094*/ 	.word	0x00000870


	//----- nvinfo : EIATTR_CRS_STACK_SIZE
	.align		4
.L_47:
        /*0098*/ 	.byte	0x04, 0x1e
        /*009a*/ 	.short	(.L_49 - .L_48)
.L_48:
        /*009c*/ 	.word	0x00000000


	//----- nvinfo : EIATTR_CBANK_PARAM_SIZE
	.align		4
.L_49:
        /*00a0*/ 	.byte	0x03, 0x19
        /*00a2*/ 	.short	0x002c


	//----- nvinfo : EIATTR_PARAM_CBANK
	.align		4
        /*00a4*/ 	.byte	0x04, 0x0a
        /*00a6*/ 	.short	(.L_51 - .L_50)
	.align		4
.L_50:
        /*00a8*/ 	.word	index@(.nv.constant0._Z20radix_reorder_kernelPyPKyiiPKjS3_i)
        /*00ac*/ 	.short	0x0380
        /*00ae*/ 	.short	0x002c


	//----- nvinfo : EIATTR_SW_WAR
	.align		4
.L_51:
        /*00b0*/ 	.byte	0x04, 0x36
        /*00b2*/ 	.short	(.L_53 - .L_52)
.L_52:
        /*00b4*/ 	.word	0x00000008
.L_53:


//--------------------- .nv.info._Z42calculate_tile_bucket_write_offsets_kernelPKjPji --------------------------
	.section	.nv.info._Z42calculate_tile_bucket_write_offsets_kernelPKjPji,"",@"SHT_CUDA_INFO"
	.sectionflags	@""
	.align	4


	//----- nvinfo : EIATTR_CUDA_API_VERSION
	.align		4
        /*0000*/ 	.byte	0x04, 0x37
        /*0002*/ 	.short	(.L_55 - .L_54)
.L_54:
        /*0004*/ 	.word	0x00000082


	//----- nvinfo : EIATTR_KPARAM_INFO
	.align		4
.L_55:
        /*0008*/ 	.byte	0x04, 0x17
        /*000a*/ 	.short	(.L_57 - .L_56)
.L_56:
        /*000c*/ 	.word	0x00000000
        /*0010*/ 	.short	0x0002
        /*0012*/ 	.short	0x0010
        /*0014*/ 	.byte	0x00, 0xf0, 0x11, 0x00


	//----- nvinfo : EIATTR_KPARAM_INFO
	.align		4
.L_57:
        /*0018*/ 	.byte	0x04, 0x17
        /*001a*/ 	.short	(.L_59 - .L_58)
.L_58:
        /*001c*/ 	.word	0x00000000
        /*0020*/ 	.short	0x0001
        /*0022*/ 	.short	0x0008
        /*0024*/ 	.byte	0x00, 0xf5, 0x21, 0x00


	//----- nvinfo : EIATTR_KPARAM_INFO
	.align		4
.L_59:
        /*0028*/ 	.byte	0x04, 0x17
        /*002a*/ 	.short	(.L_61 - .L_60)
.L_60:
        /*002c*/ 	.word	0x00000000
        /*0030*/ 	.short	0x0000
        /*0032*/ 	.short	0x0000
        /*0034*/ 	.byte	0x00, 0xf5, 0x21, 0x00


	//----- nvinfo : EIATTR_SPARSE_MMA_MASK
	.align		4
.L_61:
        /*0038*/ 	.byte	0x03, 0x50
        /*003a*/ 	.short	0x0000


	//----- nvinfo : EIATTR_MAXREG_COUNT
	.align		4
        /*003c*/ 	.byte	0x03, 0x1b
        /*003e*/ 	.short	0x00ff


	//----- nvinfo : EIATTR_MERCURY_ISA_VERSION
	.align		4
        /*0040*/ 	.byte	0x03, 0x5f
        /*0042*/ 	.short	0x0101


	//----- nvinfo : EIATTR_VRC_CTA_INIT_COUNT
	.align		4
        /*0044*/ 	.byte	0x02, 0x4a
	.zero		1
	.zero		1


	//----- nvinfo : EIATTR_EXIT_INSTR_OFFSETS
	.align		4
        /*0048*/ 	.byte	0x04, 0x1c
        /*004a*/ 	.short	(.L_63 - .L_62)


	//   ....[0]....
.L_62:
        /*004c*/ 	.word	0x00000030


	//   ....[1]....
        /*0050*/ 	.word	0x00000560


	//   ....[2]....
        /*0054*/ 	.word	0x000008e0


	//   ....[3]....
        /*0058*/ 	.word	0x00000ae0


	//   ....[4]....
        /*005c*/ 	.word	0x00000c30


	//----- nvinfo : EIATTR_CBANK_PARAM_SIZE
	.align		4
.L_63:
        /*0060*/ 	.byte	0x03, 0x19
        /*0062*/ 	.short	0x0014


	//----- nvinfo : EIATTR_PARAM_CBANK
	.align		4
        /*0064*/ 	.byte	0x04, 0x0a
        /*0066*/ 	.short	(.L_65 - .L_64)
	.align		4
.L_64:
        /*0068*/ 	.word	index@(.nv.constant0._Z42calculate_tile_bucket_write_offsets_kernelPKjPji)
        /*006c*/ 	.short	0x0380
        /*006e*/ 	.short	0x0014


	//----- nvinfo : EIATTR_SW_WAR
	.align		4
.L_65:
        /*0070*/ 	.byte	0x04, 0x36
        /*0072*/ 	.short	(.L_67 - .L_66)
.L_66:
        /*0074*/ 	.word	0x00000008
.L_67:


//--------------------- .nv.info._Z21exclusive_scan_kernelPj --------------------------
	.section	.nv.info._Z21exclusive_scan_kernelPj,"",@"SHT_CUDA_INFO"
	.sectionflags	@""
	.align	4


	//----- nvinfo : EIATTR_CUDA_API_VERSION
	.align		4
        /*0000*/ 	.byte	0x04, 0x37
        /*0002*/ 	.short	(.L_69 - .L_68)
.L_68:
        /*0004*/ 	.word	0x00000082


	//----- nvinfo : EIATTR_KPARAM_INFO
	.align		4
.L_69:
        /*0008*/ 	.byte	0x04, 0x17
        /*000a*/ 	.short	(.L_71 - .L_70)
.L_70:
        /*000c*/ 	.word	0x00000000
        /*0010*/ 	.short	0x0000
        /*0012*/ 	.short	0x0000
        /*0014*/ 	.byte	0x00, 0xf5, 0x21, 0x00


	//----- nvinfo : EIATTR_SPARSE_MMA_MASK
	.align		4
.L_71:
        /*0018*/ 	.byte	0x03, 0x50
        /*001a*/ 	.short	0x0000


	//----- nvinfo : EIATTR_MAXREG_COUNT
	.align		4
        /*001c*/ 	.byte	0x03, 0x1b
        /*001e*/ 	.short	0x00ff


	//----- nvinfo : EIATTR_NUM_BARRIERS
	.align		4
        /*0020*/ 	.byte	0x02, 0x4c
        /*0022*/ 	.byte	0x01
	.zero		1


	//----- nvinfo : EIATTR_MERCURY_ISA_VERSION
	.align		4
        /*0024*/ 	.byte	0x03, 0x5f
        /*0026*/ 	.short	0x0101


	//----- nvinfo : EIATTR_VRC_CTA_INIT_COUNT
	.align		4
        /*0028*/ 	.byte	0x02, 0x4a
	.zero		1
	.zero		1


	//----- nvinfo : EIATTR_EXIT_INSTR_OFFSETS
	.align		4
        /*002c*/ 	.byte	0x04, 0x1c
        /*002e*/ 	.short	(.L_73 - .L_72)


	//   ....[0]....
.L_72:
        /*0030*/ 	.word	0x000004d0


	//   ....[1]....
        /*0034*/ 	.word	0x00000510


	//----- nvinfo : EIATTR_CBANK_PARAM_SIZE
	.align		4
.L_73:
        /*0038*/ 	.byte	0x03, 0x19
        /*003a*/ 	.short	0x0008


	//----- nvinfo : EIATTR_PARAM_CBANK
	.align		4
        /*003c*/ 	.byte	0x04, 0x0a
        /*003e*/ 	.short	(.L_75 - .L_74)
	.align		4
.L_74:
        /*0040*/ 	.word	index@(.nv.constant0._Z21exclusive_scan_kernelPj)
        /*0044*/ 	.short	0x0380
        /*0046*/ 	.short	0x0008


	//----- nvinfo : EIATTR_SW_WAR
	.align		4
.L_75:
        /*0048*/ 	.byte	0x04, 0x36
        /*004a*/ 	.short	(.L_77 - .L_76)
.L_76:
        /*004c*/ 	.word	0x00000008
.L_77:


//--------------------- .nv.info._Z27sum_block_histograms_kernelPjPKji --------------------------
	.section	.nv.info._Z27sum_block_histograms_kernelPjPKji,"",@"SHT_CUDA_INFO"
	.sectionflags	@""
	.align	4


	//----- nvinfo : EIATTR_CUDA_API_VERSION
	.align		4
        /*0000*/ 	.byte	0x04, 0x37
        /*0002*/ 	.short	(.L_79 - .L_78)
.L_78:
        /*0004*/ 	.word	0x00000082


	//----- nvinfo : EIATTR_KPARAM_INFO
	.align		4
.L_79:
        /*0008*/ 	.byte	0x04, 0x17
        /*000a*/ 	.short	(.L_81 - .L_80)
.L_80:
        /*000c*/ 	.word	0x00000000
        /*0010*/ 	.short	0x0002
        /*0012*/ 	.short	0x0010
        /*0014*/ 	.byte	0x00, 0xf0, 0x11, 0x00


	//----- nvinfo : EIATTR_KPARAM_INFO
	.align		4
.L_81:
        /*0018*/ 	.byte	0x04, 0x17
        /*001a*/ 	.short	(.L_83 - .L_82)
.L_82:
        /*001c*/ 	.word	0x00000000
        /*0020*/ 	.short	0x0001
        /*0022*/ 	.short	0x0008
        /*0024*/ 	.byte	0x00, 0xf5, 0x21, 0x00


	//----- nvinfo : EIATTR_KPARAM_INFO
	.align		4
.L_83:
        /*0028*/ 	.byte	0x04, 0x17
        /*002a*/ 	.short	(.L_85 - .L_84)
.L_84:
        /*002c*/ 	.word	0x00000000
        /*0030*/ 	.short	0x0000
        /*0032*/ 	.short	0x0000
        /*0034*/ 	.byte	0x00, 0xf5, 0x21, 0x00


	//----- nvinfo : EIATTR_SPARSE_MMA_MASK
	.align		4
.L_85:
        /*0038*/ 	.byte	0x03, 0x50
        /*003a*/ 	.short	0x0000


	//----- nvinfo : EIATTR_MAXREG_COUNT
	.align		4
        /*003c*/ 	.byte	0x03, 0x1b
        /*003e*/ 	.short	0x00ff


	//----- nvinfo : EIATTR_MERCURY_ISA_VERSION
	.align		4
        /*0040*/ 	.byte	0x03, 0x5f
        /*0042*/ 	.short	0x0101


	//----- nvinfo : EIATTR_VRC_CTA_INIT_COUNT
	.align		4
        /*0044*/ 	.byte	0x02, 0x4a
	.zero		1
	.zero		1


	//----- nvinfo : EIATTR_EXIT_INSTR_OFFSETS
	.align		4
        /*0048*/ 	.byte	0x04, 0x1c
        /*004a*/ 	.short	(.L_87 - .L_86)


	//   ....[0]....
.L_86:
        /*004c*/ 	.word	0x00000060


	//   ....[1]....
        /*0050*/ 	.word	0x00000990


	//----- nvinfo : EIATTR_CBANK_PARAM_SIZE
	.align		4
.L_87:
        /*0054*/ 	.byte	0x03, 0x19
        /*0056*/ 	.short	0x0014


	//----- nvinfo : EIATTR_PARAM_CBANK
	.align		4
        /*0058*/ 	.byte	0x04, 0x0a
        /*005a*/ 	.short	(.L_89 - .L_88)
	.align		4
.L_88:
        /*005c*/ 	.word	index@(.nv.constant0._Z27sum_block_histograms_kernelPjPKji)
        /*0060*/ 	.short	0x0380
        /*0062*/ 	.short	0x0014


	//----- nvinfo : EIATTR_SW_WAR
	.align		4
.L_89:
        /*0064*/ 	.byte	0x04, 0x36
        /*0066*/ 	.short	(.L_91 - .L_90)
.L_90:
        /*0068*/ 	.word	0x00000008
.L_91:


//--------------------- .nv.info._Z22radix_histogram_kernelPKyiiPji --------------------------
	.section	.nv.info._Z22radix_histogram_kernelPKyiiPji,"",@"SHT_CUDA_INFO"
	.sectionflags	@""
	.align	4


	//----- nvinfo : EIATTR_CUDA_API_VERSION
	.align		4
        /*0000*/ 	.byte	0x04, 0x37
        /*0002*/ 	.short	(.L_93 - .L_92)
.L_92:
        /*0004*/ 	.word	0x00000082


	//----- nvinfo : EIATTR_KPARAM_INFO
	.align		4
.L_93:
        /*0008*/ 	.byte	0x04, 0x17
        /*000a*/ 	.short	(.L_95 - .L_94)
.L_94:
        /*000c*/ 	.word	0x00000000
        /*0010*/ 	.short	0x0004
        /*0012*/ 	.short	0x0018
        /*0014*/ 	.byte	0x00, 0xf0, 0x11, 0x00


	//----- nvinfo : EIATTR_KPARAM_INFO
	.align		4
.L_95:
        /*0018*/ 	.byte	0x04, 0x17
        /*001a*/ 	.short	(.L_97 - .L_96)
.L_96:
        /*001c*/ 	.word	0x00000000
        /*0020*/ 	.short	0x0003
        /*0022*/ 	.short	0x0010
        /*0024*/ 	.byte	0x00, 0xf5, 0x21, 0x00


	//----- nvinfo : EIATTR_KPARAM_INFO
	.align		4
.L_97:
        /*0028*/ 	.byte	0x04, 0x17
        /*002a*/ 	.short	(.L_99 - .L_98)
.L_98:
        /*002c*/ 	.word	0x00000000
        /*0030*/ 	.short	0x0002
        /*0032*/ 	.short	0x000c
        /*0034*/ 	.byte	0x00, 0xf0, 0x11, 0x00


	//----- nvinfo : EIATTR_KPARAM_INFO
	.align		4
.L_99:
        /*0038*/ 	.byte	0x04, 0x17
        /*003a*/ 	.short	(.L_101 - .L_100)
.L_100:
        /*003c*/ 	.word	0x00000000
        /*0040*/ 	.short	0x0001
        /*0042*/ 	.short	0x0008
        /*0044*/ 	.byte	0x00, 0xf0, 0x11, 0x00


	//----- nvinfo : EIATTR_KPARAM_INFO
	.align		4
.L_101:
        /*0048*/ 	.byte	0x04, 0x17
        /*004a*/ 	.short	(.L_103 - .L_102)
.L_102:
        /*004c*/ 	.word	0x00000000
        /*0050*/ 	.short	0x0000
        /*0052*/ 	.short	0x0000
        /*0054*/ 	.byte	0x00, 0xf5, 0x21, 0x00


	//----- nvinfo : EIATTR_SPARSE_MMA_MASK
	.align		4
.L_103:
        /*0058*/ 	.byte	0x03, 0x50
        /*005a*/ 	.short	0x0000


	//----- nvinfo : EIATTR_MAXREG_COUNT
	.align		4
        /*005c*/ 	.byte	0x03, 0x1b
        /*005e*/ 	.short	0x00ff


	//----- nvinfo : EIATTR_NUM_BARRIERS
	.align		4
        /*0060*/ 	.byte	0x02, 0x4c
        /*0062*/ 	.byte	0x01
	.zero		1


	//----- nvinfo : EIATTR_MERCURY_ISA_VERSION
	.align		4
        /*0064*/ 	.byte	0x03, 0x5f
        /*0066*/ 	.short	0x0101


	//----- nvinfo : EIATTR_VRC_CTA_INIT_COUNT
	.align		4
        /*0068*/ 	.byte	0x02, 0x4a
	.zero		1
	.zero		1


	//----- nvinfo : EIATTR_EXIT_INSTR_OFFSETS
	.align		4
        /*006c*/ 	.byte	0x04, 0x1c
        /*006e*/ 	.short	(.L_105 - .L_104)


	//   ....[0]....
.L_104:
        /*0070*/ 	.word	0x00000610


	//   ....[1]....
        /*0074*/ 	.word	0x00000920


	//   ....[2]....
        /*0078*/ 	.word	0x00000b30


	//----- nvinfo : EIATTR_CRS_STACK_SIZE
	.align		4
.L_105:
        /*007c*/ 	.byte	0x04, 0x1e
        /*007e*/ 	.short	(.L_107 - .L_106)
.L_106:
        /*0080*/ 	.word	0x00000000


	//----- nvinfo : EIATTR_CBANK_PARAM_SIZE
	.align		4
.L_107:
        /*0084*/ 	.byte	0x03, 0x19
        /*0086*/ 	.short	0x001c


	//----- nvinfo : EIATTR_PARAM_CBANK
	.align		4
        /*0088*/ 	.byte	0x04, 0x0a
        /*008a*/ 	.short	(.L_109 - .L_108)
	.align		4
.L_108:
        /*008c*/ 	.word	index@(.nv.constant0._Z22radix_histogram_kernelPKyiiPji)
        /*0090*/ 	.short	0x0380
        /*0092*/ 	.short	0x001c


	//----- nvinfo : EIATTR_SW_WAR
	.align		4
.L_109:
        /*0094*/ 	.byte	0x04, 0x36
        /*0096*/ 	.short	(.L_111 - .L_110)
.L_110:
        /*0098*/ 	.word	0x00000008
.L_111:


//--------------------- .nv.callgraph             --------------------------
	.section	.nv.callgraph,"",@"SHT_CUDA_CALLGRAPH"
	.align	4
	.sectionentsize	8
	.align		4
        /*0000*/ 	.word	0x00000000
	.align		4
        /*0004*/ 	.word	0xffffffff
	.align		4
        /*0008*/ 	.word	0x00000000
	.align		4
        /*000c*/ 	.word	0xfffffffe
	.align		4
        /*0010*/ 	.word	0x00000000
	.align		4
        /*0014*/ 	.word	0xfffffffd
	.align		4
        /*0018*/ 	.word	0x00000000
	.align		4
        /*001c*/ 	.word	0xfffffffc


//--------------------- .text._Z20radix_reorder_kernelPyPKyiiPKjS3_i --------------------------
	.section	.text._Z20radix_reorder_kernelPyPKyiiPKjS3_i,"ax",@progbits
	.align	128
        .global         _Z20radix_reorder_kernelPyPKyiiPKjS3_i
        .type           _Z20radix_reorder_kernelPyPKyiiPKjS3_i,@function
        .size           _Z20radix_reorder_kernelPyPKyiiPKjS3_i,(.L_x_38 - _Z20radix_reorder_kernelPyPKyiiPKjS3_i)
        .other          _Z20radix_reorder_kernelPyPKyiiPKjS3_i,@"STO_CUDA_ENTRY STV_DEFAULT"
_Z20radix_reorder_kernelPyPKyiiPKjS3_i:
.text._Z20radix_reorder_kernelPyPKyiiPKjS3_i:
[----:B------:R-:W-:Y:S01]  /*0000*/  LDC R1, c[0x0][0x37c] ;  /* 0x0000df00ff017b82 */ /* 0x000fe20000000800 */
[----:B------:R-:W0:Y:S07]  /*0010*/  S2R R0, SR_CTAID.X ;  /* 0x0000000000007919 */ /* 0x000e2e0000002500 */
[----:B------:R-:W0:Y:S01]  /*0020*/  LDC R9, c[0x0][0x3a8] ;  /* 0x0000ea00ff097b82 */ /* 0x000e220000000800 */
[----:B------:R-:W1:Y:S01]  /*0030*/  LDCU UR4, c[0x0][0x390] ;  /* 0x00007200ff0477ac */ /* 0x000e620008000800 */
[----:B------:R-:W2:Y:S01]  /*0040*/  S2R R3, SR_TID.X ;  /* 0x0000000000037919 */ /* 0x000ea20000002100 */
[----:B------:R-:W3:Y:S01]  /*0050*/  LDCU.64 UR6, c[0x0][0x358] ;  /* 0x00006b00ff0677ac */ /* 0x000ee20008000a00 */
[----:B0-----:R-:W-:-:S02]  /*0060*/  IMAD R2, R0, R9, R9 ;  /* 0x0000000900027224 */ /* 0x001fc400078e0209 */
[----:B------:R-:W-:-:S03]  /*0070*/  IMAD.MOV R4, RZ, RZ, -R0 ;  /* 0x000000ffff047224 */ /* 0x000fc600078e0a00 */
[----:B-1----:R-:W-:-:S05]  /*0080*/  VIMNMX R2, PT, PT, R2, UR4, PT ;  /* 0x0000000402027c48 */ /* 0x002fca000bfe0100 */
[----:B------:R-:W-:-:S05]  /*0090*/  IMAD R2, R9, R4, R2 ;  /* 0x0000000409027224 */ /* 0x000fca00078e0202 */
[----:B--2---:R-:W-:-:S13]  /*00a0*/  ISETP.GE.AND P0, PT, R3, R2, PT ;  /* 0x000000020300720c */ /* 0x004fda0003f06270 */
[----:B------:R-:W0:Y:S01]  /*00b0*/  @!P0 LDC.64 R4, c[0x0][0x388] ;  /* 0x0000e200ff048b82 */ /* 0x000e220000000a00 */
[----:B------:R-:W-:-:S04]  /*00c0*/  @!P0 IMAD R7, R0, R9, R3 ;  /* 0x0000000900078224 */ /* 0x000fc800078e0203 */
[----:B0-----:R-:W-:-:S03]  /*00d0*/  @!P0 IMAD.WIDE R4, R7, 0x8, R4 ;  /* 0x0000000807048825 */ /* 0x001fc600078e0204 */
[----:B------:R-:W0:Y:S03]  /*00e0*/  S2UR UR5, SR_CgaCtaId ;  /* 0x00000000000579c3 */ /* 0x000e260000008800 */
[----:B---3--:R-:W2:Y:S01]  /*00f0*/  @!P0 LDG.E.64 R4, desc[UR6][R4.64] ;  /* 0x0000000604048981 */ /* 0x008ea2000c1e1b00 */
[----:B------:R-:W-:-:S04]  /*0100*/  UMOV UR4, 0x400 ;  /* 0x0000040000047882 */ /* 0x000fc80000000000 */
[----:B------:R-:W2:Y:S01]  /*0110*/  @!P0 LDC R7, c[0x0][0x394] ;  /* 0x0000e500ff078b82 */ /* 0x000ea20000000800 */
[----:B0-----:R-:W-:-:S06]  /*0120*/  ULEA UR4, UR5, UR4, 0x18 ;  /* 0x0000000405047291 */ /* 0x001fcc000f8ec0ff */
[----:B------:R-:W-:Y:S02]  /*0130*/  LEA R10, R9, UR4, 0x3 ;  /* 0x00000004090a7c11 */ /* 0x000fe4000f8e18ff */
[----:B------:R-:W-:-:S03]  /*0140*/  LEA R2, R3, UR4, 0x3 ;  /* 0x0000000403027c11 */ /* 0x000fc6000f8e18ff */
[----:B------:R-:W-:Y:S01]  /*0150*/  IMAD R9, R3, 0x4, R10 ;  /* 0x0000000403097824 */ /* 0x000fe200078e020a */
[----:B--2---:R-:W-:Y:S01]  /*0160*/  @!P0 SHF.R.U64 R6, R4, R7, R5 ;  /* 0x0000000704068219 */ /* 0x004fe20000001205 */
[----:B------:R0:W-:Y:S03]  /*0170*/  @!P0 STS.64 [R2], R4 ;  /* 0x0000000402008388 */ /* 0x0001e60000000a00 */
[----:B------:R-:W-:-:S05]  /*0180*/  @!P0 LOP3.LUT R6, R6, 0xff, RZ, 0xc0, !PT ;  /* 0x000000ff06068812 */ /* 0x000fca00078ec0ff */
[----:B------:R0:W-:Y:S01]  /*0190*/  @!P0 STS [R9], R6 ;  /* 0x0000000609008388 */ /* 0x0001e20000000800 */
[----:B------:R-:W-:Y:S06]  /*01a0*/  BAR.SYNC.DEFER_BLOCKING 0x0 ;  /* 0x0000000000007b1d */ /* 0x000fec0000010000 */
[----:B------:R-:W-:Y:S05]  /*01b0*/  @P0 EXIT ;  /* 0x000000000000094d */ /* 0x000fea0003800000 */
[----:B0-----:R-:W0:Y:S01]  /*01c0*/  LDS R9, [R9] ;  /* 0x0000000009097984 */ /* 0x001e220000000800 */
[----:B------:R-:W-:Y:S01]  /*01d0*/  ISETP.NE.AND P0, PT, R3, RZ, PT ;  /* 0x000000ff0300720c */ /* 0x000fe20003f05270 */
[----:B------:R-:W-:Y:S01]  /*01e0*/  BSSY.RECONVERGENT B0, `(.L_x_0) ;  /* 0x000005c000007945 */ /* 0x000fe20003800200 */
[----:B------:R-:W-:-:S11]  /*01f0*/  IMAD.MOV.U32 R8, RZ, RZ, RZ ;  /* 0x000000ffff087224 */ /* 0x000fd600078e00ff */
[----:B------:R-:W-:Y:S05]  /*0200*/  @!P0 BRA `(.L_x_1) ;  /* 0x0000000400648947 */ /* 0x000fea0003800000 */
[C---:B------:R-:W-:Y:S01]  /*0210*/  ISETP.GE.U32.AND P1, PT, R3.reuse, 0x8, PT ;  /* 0x000000080300780c */ /* 0x040fe20003f26070 */
[----:B------:R-:W-:Y:S01]  /*0220*/  BSSY.RECONVERGENT B1, `(.L_x_2) ;  /* 0x000002a000017945 */ /* 0x000fe20003800200 */
[----:B------:R-:W-:Y:S01]  /*0230*/  LOP3.LUT R16, R3, 0x7, RZ, 0xc0, !PT ;  /* 0x0000000703107812 */ /* 0x000fe200078ec0ff */
[----:B------:R-:W-:Y:S02]  /*0240*/  HFMA2 R8, -RZ, RZ, 0, 0 ;  /* 0x00000000ff087431 */ /* 0x000fe400000001ff */
[----:B------:R-:W-:Y:S01]  /*0250*/  IMAD.MOV.U32 R11, RZ, RZ, RZ ;  /* 0x000000ffff0b7224 */ /* 0x000fe200078e00ff */
[----:B------:R-:W-:-:S07]  /*0260*/  ISETP.NE.AND P0, PT, R16, RZ, PT ;  /* 0x000000ff1000720c */ /* 0x000fce0003f05270 */
[----:B------:R-:W-:Y:S06]  /*0270*/  @!P1 BRA `(.L_x_3) ;  /* 0x0000000000909947 */ /* 0x000fec0003800000 */
[----:B------:R-:W-:Y:S01]  /*0280*/  LOP3.LUT R11, R3, 0x3f8, RZ, 0xc0, !PT ;  /* 0x000003f8030b7812 */ /* 0x000fe200078ec0ff */
[----:B------:R-:W-:Y:S02]  /*0290*/  VIADD R14, R10, 0x10 ;  /* 0x000000100a0e7836 */ /* 0x000fe40000000000 */
[----:B------:R-:W-:Y:S02]  /*02a0*/  IMAD.MOV.U32 R8, RZ, RZ, RZ ;  /* 0x000000ffff087224 */ /* 0x000fe400078e00ff */
[----:B------:R-:W-:-:S07]  /*02b0*/  IMAD.MOV R17, RZ, RZ, -R11 ;  /* 0x000000ffff117224 */ /* 0x000fce00078e0a0b */
.L_x_4:
[----:B------:R-:W0:Y:S01]  /*02c0*/  LDS.64 R6, [R14+-0x10] ;  /* 0xfffff0000e067984 */ /* 0x000e220000000a00 */
[----:B------:R-:W-:Y:S01]  /*02d0*/  IADD3 R15, PT, PT, R8, 0x1, RZ ;  /* 0x00000001080f7810 */ /* 0x000fe20007ffe0ff */
[----:B------:R-:W-:Y:S02]  /*02e0*/  VIADD R17, R17, 0x8 ;  /* 0x0000000811117836 */ /* 0x000fe40000000000 */
[----:B------:R-:W1:Y:S04]  /*02f0*/  LDS.64 R12, [R14+-0x8] ;  /* 0xfffff8000e0c7984 */ /* 0x000e680000000a00 */
[----:B------:R-:W2:Y:S01]  /*0300*/  LDS.64 R4, [R14] ;  /* 0x000000000e047984 */ /* 0x000ea20000000a00 */
[-C--:B0-----:R-:W-:Y:S02]  /*0310*/  ISETP.NE.AND P1, PT, R6, R9.reuse, PT ;  /* 0x000000090600720c */ /* 0x081fe40003f25270 */
[----:B------:R-:W-:-:S02]  /*0320*/  ISETP.NE.AND P2, PT, R7, R9, PT ;  /* 0x000000090700720c */ /* 0x000fc40003f45270 */
[----:B------:R0:W3:Y:S02]  /*0330*/  LDS.64 R6, [R14+0x8] ;  /* 0x000008000e067984 */ /* 0x0000e40000000a00 */
[----:B0-----:R-:W-:-:S07]  /*0340*/  IADD3 R14, PT, PT, R14, 0x20, RZ ;  /* 0x000000200e0e7810 */ /* 0x001fce0007ffe0ff */
[----:B------:R-:W-:Y:S01]  /*0350*/  @P1 IMAD.MOV R15, RZ, RZ, R8 ;  /* 0x000000ffff0f1224 */ /* 0x000fe200078e0208 */
[----:B-1----:R-:W-:-:S03]  /*0360*/  ISETP.NE.AND P1, PT, R12, R9, PT ;  /* 0x000000090c00720c */ /* 0x002fc60003f25270 */
[----:B------:R-:W-:Y:S02]  /*0370*/  VIADD R8, R15, 0x1 ;  /* 0x000000010f087836 */ /* 0x000fe40000000000 */
[----:B------:R-:W-:Y:S01]  /*0380*/  @P2 IMAD.MOV R8, RZ, RZ, R15 ;  /* 0x000000ffff082224 */ /* 0x000fe200078e020f */
[----:B------:R-:W-:-:S04]  /*0390*/  ISETP.NE.AND P2, PT, R13, R9, PT ;  /* 0x000000090d00720c */ /* 0x000fc80003f45270 */
[----:B------:R-:W-:-:S03]  /*03a0*/  IADD3 R12, PT, PT, R8, 0x1, RZ ;  /* 0x00000001080c7810 */ /* 0x000fc60007ffe0ff */
[----:B------:R-:W-:Y:S01]  /*03b0*/  @P1 IMAD.MOV R12, RZ, RZ, R8 ;  /* 0x000000ffff0c1224 */ /* 0x000fe200078e0208 */
[----:B--2---:R-:W-:-:S03]  /*03c0*/  ISETP.NE.AND P1, PT, R4, R9, PT ;  /* 0x000000090400720c */ /* 0x004fc60003f25270 */
[----:B------:R-:W-:Y:S02]  /*03d0*/  VIADD R4, R12, 0x1 ;  /* 0x000000010c047836 */ /* 0x000fe40000000000 */
[----:B------:R-:W-:Y:S01]  /*03e0*/  @P2 IMAD.MOV R4, RZ, RZ, R12 ;  /* 0x000000ffff042224 */ /* 0x000fe200078e020c */
[----:B------:R-:W-:-:S04]  /*03f0*/  ISETP.NE.AND P2, PT, R5, R9, PT ;  /* 0x000000090500720c */ /* 0x000fc80003f45270 */
[----:B------:R-:W-:-:S03]  /*0400*/  IADD3 R5, PT, PT, R4, 0x1, RZ ;  /* 0x0000000104057810 */ /* 0x000fc60007ffe0ff */
[----:B------:R-:W-:Y:S01]  /*0410*/  @P1 IMAD.MOV R5, RZ, RZ, R4 ;  /* 0x000000ffff051224 */ /* 0x000fe200078e0204 */
[----:B---3--:R-:W-:-:S03]  /*0420*/  ISETP.NE.AND P1, PT, R6, R9, PT ;  /* 0x000000090600720c */ /* 0x008fc60003f25270 */
[----:B------:R-:W-:Y:S02]  /*0430*/  VIADD R4, R5, 0x1 ;  /* 0x0000000105047836 */ /* 0x000fe40000000000 */
[----:B------:R-:W-:Y:S01]  /*0440*/  @P2 IMAD.MOV R4, RZ, RZ, R5 ;  /* 0x000000ffff042224 */ /* 0x000fe200078e0205 */
[----:B------:R-:W-:-:S04]  /*0450*/  ISETP.NE.AND P2, PT, R7, R9, PT ;  /* 0x000000090700720c */ /* 0x000fc80003f45270 */
[----:B------:R-:W-:-:S03]  /*0460*/  IADD3 R5, PT, PT, R4, 0x1, RZ ;  /* 0x0000000104057810 */ /* 0x000fc60007ffe0ff */
[----:B------:R-:W-:Y:S01]  /*0470*/  @P1 IMAD.MOV R5, RZ, RZ, R4 ;  /* 0x000000ffff051224 */ /* 0x000fe200078e0204 */
[----:B------:R-:W-:-:S03]  /*0480*/  ISETP.NE.AND P1, PT, R17, RZ, PT ;  /* 0x000000ff1100720c */ /* 0x000fc60003f25270 */
[----:B------:R-:W-:Y:S02]  /*0490*/  VIADD R8, R5, 0x1 ;  /* 0x0000000105087836 */ /* 0x000fe40000000000 */
[----:B------:R-:W-:-:S08]  /*04a0*/  @P2 IMAD.MOV R8, RZ, RZ, R5 ;  /* 0x000000ffff082224 */ /* 0x000fd000078e0205 */
[----:B------:R-:W-:Y:S05]  /*04b0*/  @P1 BRA `(.L_x_4) ;  /* 0xfffffffc00801947 */ /* 0x000fea000383ffff */
.L_x_3:
[----:B------:R-:W-:Y:S05]  /*04c0*/  BSYNC.RECONVERGENT B1 ;  /* 0x0000000000017941 */ /* 0x000fea0003800200 */
.L_x_2:
[----:B------:R-:W-:Y:S05]  /*04d0*/  @!P0 BRA `(.L_x_1) ;  /* 0x0000000000b08947 */ /* 0x000fea0003800000 */
[----:B------:R-:W-:Y:S01]  /*04e0*/  ISETP.GE.U32.AND P1, PT, R16, 0x4, PT ;  /* 0x000000041000780c */ /* 0x000fe20003f26070 */
[----:B------:R-:W-:Y:S01]  /*04f0*/  BSSY.RECONVERGENT B1, `(.L_x_5) ;  /* 0x0000014000017945 */ /* 0x000fe20003800200 */
[----:B------:R-:W-:-:S04]  /*0500*/  LOP3.LUT R14, R3, 0x3, RZ, 0xc0, !PT ;  /* 0x00000003030e7812 */ /* 0x000fc800078ec0ff */
[----:B------:R-:W-:-:S07]  /*0510*/  ISETP.NE.AND P0, PT, R14, RZ, PT ;  /* 0x000000ff0e00720c */ /* 0x000fce0003f05270 */
[----:B------:R-:W-:Y:S06]  /*0520*/  @!P1 BRA `(.L_x_6) ;  /* 0x0000000000409947 */ /* 0x000fec0003800000 */
[C---:B------:R-:W-:Y:S02]  /*0530*/  IMAD R4, R11.reuse, 0x4, R10 ;  /* 0x000000040b047824 */ /* 0x040fe400078e020a */
[----:B------:R-:W-:Y:S02]  /*0540*/  VIADD R5, R8, 0x1 ;  /* 0x0000000108057836 */ /* 0x000fe40000000000 */
[----:B------:R-:W-:Y:S01]  /*0550*/  VIADD R11, R11, 0x4 ;  /* 0x000000040b0b7836 */ /* 0x000fe20000000000 */
[----:B------:R-:W0:Y:S04]  /*0560*/  LDS.64 R6, [R4] ;  /* 0x0000000004067984 */ /* 0x000e280000000a00 */
[----:B------:R-:W1:Y:S01]  /*0570*/  LDS.64 R12, [R4+0x8] ;  /* 0x00000800040c7984 */ /* 0x000e620000000a00 */
[----:B0-----:R-:W-:-:S02]  /*0580*/  ISETP.NE.AND P2, PT, R6, R9, PT ;  /* 0x000000090600720c */ /* 0x001fc40003f45270 */
[----:B------:R-:W-:-:S11]  /*0590*/  ISETP.NE.AND P1, PT, R7, R9, PT ;  /* 0x000000090700720c */ /* 0x000fd60003f25270 */
[----:B------:R-:W-:Y:S02]  /*05a0*/  @P2 IADD3 R5, PT, PT, R8, RZ, RZ ;  /* 0x000000ff08052210 */ /* 0x000fe40007ffe0ff */
[----:B-1----:R-:W-:-:S03]  /*05b0*/  ISETP.NE.AND P2, PT, R12, R9, PT ;  /* 0x000000090c00720c */ /* 0x002fc60003f45270 */
[----:B------:R-:W-:Y:S02]  /*05c0*/  VIADD R6, R5, 0x1 ;  /* 0x0000000105067836 */ /* 0x000fe40000000000 */
[----:B------:R-:W-:Y:S01]  /*05d0*/  @P1 IMAD.MOV R6, RZ, RZ, R5 ;  /* 0x000000ffff061224 */ /* 0x000fe200078e0205 */
[----:B------:R-:W-:-:S03]  /*05e0*/  ISETP.NE.AND P1, PT, R13, R9, PT ;  /* 0x000000090d00720c */ /* 0x000fc60003f25270 */
[----:B------:R-:W-:-:S04]  /*05f0*/  VIADD R5, R6, 0x1 ;  /* 0x0000000106057836 */ /* 0x000fc80000000000 */
[----:B------:R-:W-:-:S05]  /*0600*/  @P2 IADD3 R5, PT, PT, R6, RZ, RZ ;  /* 0x000000ff06052210 */ /* 0x000fca0007ffe0ff */
[----:B------:R-:W-:Y:S02]  /*0610*/  VIADD R8, R5, 0x1 ;  /* 0x0000000105087836 */ /* 0x000fe40000000000 */
[----:B------:R-:W-:-:S07]  /*0620*/  @P1 IMAD.MOV R8, RZ, RZ, R5 ;  /* 0x000000ffff081224 */ /* 0x000fce00078e0205 */
.L_x_6:
[----:B------:R-:W-:Y:S05]  /*0630*/  BSYNC.RECONVERGENT B1 ;  /* 0x0000000000017941 */ /* 0x000fea0003800200 */
.L_x_5:
[----:B------:R-:W-:Y:S05]  /*0640*/  @!P0 BRA `(.L_x_1) ;  /* 0x0000000000548947 */ /* 0x000fea0003800000 */
[----:B------:R-:W-:Y:S01]  /*0650*/  ISETP.NE.AND P1, PT, R14, 0x1, PT ;  /* 0x000000010e00780c */ /* 0x000fe20003f25270 */
[----:B------:R-:W-:Y:S01]  /*0660*/  BSSY.RECONVERGENT B1, `(.L_x_7) ;  /* 0x000000d000017945 */ /* 0x000fe20003800200 */
[----:B------:R-:W-:-:S04]  /*0670*/  LOP3.LUT R3, R3, 0x1, RZ, 0xc0, !PT ;  /* 0x0000000103037812 */ /* 0x000fc800078ec0ff */
[----:B------:R-:W-:-:S07]  /*0680*/  ISETP.NE.U32.AND P0, PT, R3, 0x1, PT ;  /* 0x000000010300780c */ /* 0x000fce0003f05070 */
[----:B------:R-:W-:Y:S06]  /*0690*/  @!P1 BRA `(.L_x_8) ;  /* 0x0000000000249947 */ /* 0x000fec0003800000 */
[C---:B------:R-:W-:Y:S01]  /*06a0*/  LEA R4, R11.reuse, R10, 0x2 ;  /* 0x0000000a0b047211 */ /* 0x040fe200078e10ff */
[----:B------:R-:W-:Y:S01]  /*06b0*/  VIADD R3, R8, 0x1 ;  /* 0x0000000108037836 */ /* 0x000fe20000000000 */
[----:B------:R-:W-:-:S04]  /*06c0*/  IADD3 R11, PT, PT, R11, 0x2, RZ ;  /* 0x000000020b0b7810 */ /* 0x000fc80007ffe0ff */
[----:B------:R-:W0:Y:S02]  /*06d0*/  LDS.64 R4, [R4] ;  /* 0x0000000004047984 */ /* 0x000e240000000a00 */
[-C--:B0-----:R-:W-:Y:S02]  /*06e0*/  ISETP.NE.AND P1, PT, R4, R9.reuse, PT ;  /* 0x000000090400720c */ /* 0x081fe40003f25270 */
[----:B------:R-:W-:-:S11]  /*06f0*/  ISETP.NE.AND P2, PT, R5, R9, PT ;  /* 0x000000090500720c */ /* 0x000fd60003f45270 */
[----:B------:R-:W-:-:S04]  /*0700*/  @P1 IMAD.MOV R3, RZ, RZ, R8 ;  /* 0x000000ffff031224 */ /* 0x000fc800078e0208 */
[----:B------:R-:W-:Y:S02]  /*0710*/  VIADD R8, R3, 0x1 ;  /* 0x0000000103087836 */ /* 0x000fe40000000000 */
[----:B------:R-:W-:-:S07]  /*0720*/  @P2 IMAD.MOV R8, RZ, RZ, R3 ;  /* 0x000000ffff082224 */ /* 0x000fce00078e0203 */
.L_x_8:
[----:B------:R-:W-:Y:S05]  /*0730*/  BSYNC.RECONVERGENT B1 ;  /* 0x0000000000017941 */ /* 0x000fea0003800200 */
.L_x_7:
[----:B------:R-:W-:Y:S02]  /*0740*/  @!P0 IMAD R10, R11, 0x4, R10 ;  /* 0x000000040b0a8824 */ /* 0x000fe400078e020a */
[----:B------:R-:W-:-:S04]  /*0750*/  @!P0 VIADD R3, R8, 0x1 ;  /* 0x0000000108038836 */ /* 0x000fc80000000000 */
[----:B------:R-:W0:Y:S02]  /*0760*/  @!P0 LDS R10, [R10] ;  /* 0x000000000a0a8984 */ /* 0x000e240000000800 */
[----:B0-----:R-:W-:-:S13]  /*0770*/  ISETP.NE.AND P1, PT, R10, R9, !P0 ;  /* 0x000000090a00720c */ /* 0x001fda0004725270 */
[----:B------:R-:W-:-:S05]  /*0780*/  @P1 IADD3 R3, PT, PT, R8, RZ, RZ ;  /* 0x000000ff08031210 */ /* 0x000fca0007ffe0ff */
[----:B------:R-:W-:-:S07]  /*0790*/  @!P0 IMAD.MOV.U32 R8, RZ, RZ, R3 ;  /* 0x000000ffff088224 */ /* 0x000fce00078e0003 */
.L_x_1:
[----:B------:R-:W-:Y:S05]  /*07a0*/  BSYNC.RECONVERGENT B0 ;  /* 0x0000000000007941 */ /* 0x000fea0003800200 */
.L_x_0:
[----:B------:R-:W1:Y:S01]  /*07b0*/  LDC.64 R4, c[0x0][0x3a0] ;  /* 0x0000e800ff047b82 */ /* 0x000e620000000a00 */
[----:B0-----:R-:W-:-:S07]  /*07c0*/  IMAD R3, R0, 0x100, R9 ;  /* 0x0000010000037824 */ /* 0x001fce00078e0209 */
[----:B------:R-:W0:Y:S08]  /*07d0*/  LDC.64 R6, c[0x0][0x398] ;  /* 0x0000e600ff067b82 */ /* 0x000e300000000a00 */
[----:B------:R-:W2:Y:S01]  /*07e0*/  LDC.64 R10, c[0x0][0x380] ;  /* 0x0000e000ff0a7b82 */ /* 0x000ea20000000a00 */
[----:B-1----:R-:W-:Y:S02]  /*07f0*/  IMAD.WIDE.U32 R4, R3, 0x4, R4 ;  /* 0x0000000403047825 */ /* 0x002fe400078e0004 */
[----:B------:R-:W1:Y:S04]  /*0800*/  LDS.64 R2, [R2] ;  /* 0x0000000002027984 */ /* 0x000e680000000a00 */
[----:B------:R-:W3:Y:S01]  /*0810*/  LDG.E R5, desc[UR6][R4.64] ;  /* 0x0000000604057981 */ /* 0x000ee2000c1e1900 */
[----:B0-----:R-:W-:-:S06]  /*0820*/  IMAD.WIDE.U32 R6, R9, 0x4, R6 ;  /* 0x0000000409067825 */ /* 0x001fcc00078e0006 */
[----:B------:R-:W3:Y:S02]  /*0830*/  LDG.E R6, desc[UR6][R6.64] ;  /* 0x0000000606067981 */ /* 0x000ee4000c1e1900 */
[----:B---3--:R-:W-:-:S05]  /*0840*/  IADD3 R9, PT, PT, R6, R5, R8 ;  /* 0x0000000506097210 */ /* 0x008fca0007ffe008 */
[----:B--2---:R-:W-:-:S05]  /*0850*/  IMAD.WIDE.U32 R8, R9, 0x8, R10 ;  /* 0x0000000809087825 */ /* 0x004fca00078e000a */
[----:B-1----:R-:W-:Y:S01]  /*0860*/  STG.E.64 desc[UR6][R8.64], R2 ;  /* 0x0000000208007986 */ /* 0x002fe2000c101b06 */
[----:B------:R-:W-:Y:S05]  /*0870*/  EXIT ;  /* 0x000000000000794d */ /* 0x000fea0003800000 */
.L_x_9:
[----:B------:R-:W-:-:S00]  /*0880*/  BRA `(.L_x_9) ;  /* 0xfffffffc00fc7947 */ /* 0x000fc0000383ffff */
[----:B------:R-:W-:-:S00]  /*0890*/  NOP ;  /* 0x0000000000007918 */ /* 0x000fc00000000000 */
        /* <DEDUP_REMOVED lines=14> */
.L_x_38:


//--------------------- .text._Z42calculate_tile_bucket_write_offsets_kernelPKjPji --------------------------
	.section	.text._Z42calculate_tile_bucket_write_offsets_kernelPKjPji,"ax",@progbits
	.align	128
        .global         _Z42calculate_tile_bucket_write_offsets_kernelPKjPji
        .type           _Z42calculate_tile_bucket_write_offsets_kernelPKjPji,@function
        .size           _Z42calculate_tile_bucket_write_offsets_kernelPKjPji,(.L_x_39 - _Z42calculate_tile_bucket_write_offsets_kernelPKjPji)
        .other          _Z42calculate_tile_bucket_write_offsets_kernelPKjPji,@"STO_CUDA_ENTRY STV_DEFAULT"
_Z42calculate_tile_bucket_write_offsets_kernelPKjPji:
.text._Z42calculate_tile_bucket_write_offsets_kernelPKjPji:
[----:B------:R-:W-:Y:S08]  /*0000*/  LDC R1, c[0x0][0x37c] ;  /* 0x0000df00ff017b82 */ /* 0x000ff00000000800 */
[----:B------:R-:W0:Y:S02]  /*0010*/  LDC R2, c[0x0][0x390] ;  /* 0x0000e400ff027b82 */ /* 0x000e240000000800 */
[----:B0-----:R-:W-:-:S13]  /*0020*/  ISETP.GE.AND P0, PT, R2, 0x1, PT ;  /* 0x000000010200780c */ /* 0x001fda0003f06270 */
[----:B------:R-:W-:Y:S05]  /*0030*/  @!P0 EXIT ;  /* 0x000000000000894d */ /* 0x000fea0003800000 */
[C---:B------:R-:W-:Y:S01]  /*0040*/  ISETP.GE.U32.AND P1, PT, R2.reuse, 0x10, PT ;  /* 0x000000100200780c */ /* 0x040fe20003f26070 */
[----:B------:R-:W0:Y:S01]  /*0050*/  S2UR UR12, SR_CTAID.X ;  /* 0x00000000000c79c3 */ /* 0x000e220000002500 */
[----:B------:R-:W-:Y:S01]  /*0060*/  LOP3.LUT R12, R2, 0xf, RZ, 0xc0, !PT ;  /* 0x0000000f020c7812 */ /* 0x000fe200078ec0ff */
[----:B------:R-:W1:Y:S01]  /*0070*/  LDCU.64 UR14, c[0x0][0x358] ;  /* 0x00006b00ff0e77ac */ /* 0x000e620008000a00 */
[----:B------:R-:W-:Y:S02]  /*0080*/  HFMA2 R0, -RZ, RZ, 0, 0 ;  /* 0x00000000ff007431 */ /* 0x000fe400000001ff */
[----:B------:R-:W-:Y:S01]  /*0090*/  IMAD.MOV.U32 R8, RZ, RZ, RZ ;  /* 0x000000ffff087224 */ /* 0x000fe200078e00ff */
[----:B------:R-:W-:-:S06]  /*00a0*/  ISETP.NE.AND P0, PT, R12, RZ, PT ;  /* 0x000000ff0c00720c */ /* 0x000fcc0003f05270 */
[----:B------:R-:W-:Y:S07]  /*00b0*/  @!P1 BRA `(.L_x_10) ;  /* 0x0000000400289947 */ /* 0x000fee0003800000 */
[----:B------:R-:W2:Y:S01]  /*00c0*/  LDCU.128 UR8, c[0x0][0x380] ;  /* 0x00007000ff0877ac */ /* 0x000ea20008000c00 */
[----:B------:R-:W-:Y:S02]  /*00d0*/  LOP3.LUT R0, R2, 0x7ffffff0, RZ, 0xc0, !PT ;  /* 0x7ffffff002007812 */ /* 0x000fe400078ec0ff */
[----:B------:R-:W-:Y:S01]  /*00e0*/  MOV R8, RZ ;  /* 0x000000ff00087202 */ /* 0x000fe20000000f00 */
[----:B------:R-:W-:Y:S01]  /*00f0*/  UMOV UR4, 0x2000 ;  /* 0x0000200000047882 */ /* 0x000fe20000000000 */
[----:B------:R-:W-:Y:S01]  /*0100*/  UMOV UR5, 0x0 ;  /* 0x0000000000057882 */ /* 0x000fe20000000000 */
[----:B------:R-:W-:Y:S01]  /*0110*/  IMAD.MOV R3, RZ, RZ, -R0 ;  /* 0x000000ffff037224 */ /* 0x000fe200078e0a00 */
[----:B0-----:R-:W-:-:S04]  /*0120*/  UIMAD.WIDE.U32 UR4, UR12, 0x4, UR4 ;  /* 0x000000040c0478a5 */ /* 0x001fc8000f8e0004 */
[----:B--2---:R-:W-:Y:S02]  /*0130*/  UIADD3 UR6, UP0, UPT, UR4, UR10, URZ ;  /* 0x0000000a04067290 */ /* 0x004fe4000ff1e0ff */
[----:B------:R-:W-:Y:S02]  /*0140*/  UIADD3 UR4, UP1, UPT, UR4, UR8, URZ ;  /* 0x0000000804047290 */ /* 0x000fe4000ff3e0ff */
[----:B------:R-:W-:Y:S02]  /*0150*/  UIADD3.X UR7, UPT, UPT, UR5, UR11, URZ, UP0, !UPT ;  /* 0x0000000b05077290 */ /* 0x000fe400087fe4ff */
[----:B------:R-:W-:Y:S01]  /*0160*/  UIADD3.X UR5, UPT, UPT, UR5, UR9, URZ, UP1, !UPT ;  /* 0x0000000905057290 */ /* 0x000fe20008ffe4ff */
[----:B------:R-:W-:Y:S01]  /*0170*/  MOV R14, UR6 ;  /* 0x00000006000e7c02 */ /* 0x000fe20008000f00 */
[----:B------:R-:W-:Y:S02]  /*0180*/  IMAD.U32 R9, RZ, RZ, UR4 ;  /* 0x00000004ff097e24 */ /* 0x000fe4000f8e00ff */
[----:B------:R-:W-:-:S02]  /*0190*/  MOV R15, UR7 ;  /* 0x00000007000f7c02 */ /* 0x000fc40008000f00 */
[----:B------:R-:W-:-:S07]  /*01a0*/  IMAD.U32 R10, RZ, RZ, UR5 ;  /* 0x00000005ff0a7e24 */ /* 0x000fce000f8e00ff */
.L_x_11:
[----:B------:R-:W-:Y:S01]  /*01b0*/  MOV R6, R14 ;  /* 0x0000000e00067202 */ /* 0x000fe20000000f00 */
[----:B------:R-:W-:Y:S01]  /*01c0*/  IMAD.MOV.U32 R7, RZ, RZ, R15 ;  /* 0x000000ffff077224 */ /* 0x000fe200078e000f */
[----:B------:R-:W-:Y:S01]  /*01d0*/  MOV R4, R9 ;  /* 0x0000000900047202 */ /* 0x000fe20000000f00 */
[----:B------:R-:W-:-:S03]  /*01e0*/  IMAD.MOV.U32 R5, RZ, RZ, R10 ;  /* 0x000000ffff057224 */ /* 0x000fc600078e000a */
[----:B-1----:R0:W-:Y:S04]  /*01f0*/  STG.E desc[UR14][R6.64+-0x2000], R8 ;  /* 0xffe0000806007986 */ /* 0x0021e8000c10190e */
[----:B------:R-:W2:Y:S02]  /*0200*/  LDG.E R9, desc[UR14][R4.64+-0x2000] ;  /* 0xffe0000e04097981 */ /* 0x000ea4000c1e1900 */
[----:B--2---:R-:W-:-:S05]  /*0210*/  IADD3 R9, PT, PT, R9, R8, RZ ;  /* 0x0000000809097210 */ /* 0x004fca0007ffe0ff */
[----:B------:R1:W-:Y:S04]  /*0220*/  STG.E desc[UR14][R6.64+-0x1c00], R9 ;  /* 0xffe4000906007986 */ /* 0x0003e8000c10190e */
[----:B------:R-:W2:Y:S02]  /*0230*/  LDG.E R10, desc[UR14][R4.64+-0x1c00] ;  /* 0xffe4000e040a7981 */ /* 0x000ea4000c1e1900 */
[----:B--2---:R-:W-:-:S05]  /*0240*/  IMAD.IADD R11, R9, 0x1, R10 ;  /* 0x00000001090b7824 */ /* 0x004fca00078e020a */
[----:B------:R2:W-:Y:S04]  /*0250*/  STG.E desc[UR14][R6.64+-0x1800], R11 ;  /* 0xffe8000b06007986 */ /* 0x0005e8000c10190e */
[----:B------:R-:W3:Y:S02]  /*0260*/  LDG.E R10, desc[UR14][R4.64+-0x1800] ;  /* 0xffe8000e040a7981 */ /* 0x000ee4000c1e1900 */
[----:B---3--:R-:W-:-:S05]  /*0270*/  IADD3 R13, PT, PT, R11, R10, RZ ;  /* 0x0000000a0b0d7210 */ /* 0x008fca0007ffe0ff */
[----:B------:R3:W-:Y:S04]  /*0280*/  STG.E desc[UR14][R6.64+-0x1400], R13 ;  /* 0xffec000d06007986 */ /* 0x0007e8000c10190e */
[----:B------:R-:W4:Y:S02]  /*0290*/  LDG.E R10, desc[UR14][R4.64+-0x1400] ;  /* 0xffec000e040a7981 */ /* 0x000f24000c1e1900 */
[----:B----4-:R-:W-:-:S05]  /*02a0*/  IMAD.IADD R15, R13, 0x1, R10 ;  /* 0x000000010d0f7824 */ /* 0x010fca00078e020a */
[----:B------:R4:W-:Y:S04]  /*02b0*/  STG.E desc[UR14][R6.64+-0x1000], R15 ;  /* 0xfff0000f06007986 */ /* 0x0009e8000c10190e */
[----:B0-----:R-:W1:Y:S02]  /*02c0*/  LDG.E R8, desc[UR14][R4.64+-0x1000] ;  /* 0xfff0000e04087981 */ /* 0x001e64000c1e1900 */
[----:B-1----:R-:W-:-:S05]  /*02d0*/  IADD3 R9, PT, PT, R15, R8, RZ ;  /* 0x000000080f097210 */ /* 0x002fca0007ffe0ff */
        /* <DEDUP_REMOVED lines=10> */
[----:B------:R-:W0:Y:S02]  /*0380*/  LDG.E R8, desc[UR14][R4.64] ;  /* 0x0000000e04087981 */ /* 0x000e24000c1e1900 */
[----:B0-----:R-:W-:-:S05]  /*0390*/  IADD3 R9, PT, PT, R15, R8, RZ ;  /* 0x000000080f097210 */ /* 0x001fca0007ffe0ff */
[----:B------:R0:W-:Y:S04]  /*03a0*/  STG.E desc[UR14][R6.64+0x400], R9 ;  /* 0x0004000906007986 */ /* 0x0001e8000c10190e */
[----:B------:R-:W1:Y:S02]  /*03b0*/  LDG.E R8, desc[UR14][R4.64+0x400] ;  /* 0x0004000e04087981 */ /* 0x000e64000c1e1900 */
[----:B-1----:R-:W-:-:S05]  /*03c0*/  IMAD.IADD R11, R9, 0x1, R8 ;  /* 0x00000001090b7824 */ /* 0x002fca00078e0208 */
[----:B------:R1:W-:Y:S04]  /*03d0*/  STG.E desc[UR14][R6.64+0x800], R11 ;  /* 0x0008000b06007986 */ /* 0x0003e8000c10190e */
[----:B------:R-:W2:Y:S02]  /*03e0*/  LDG.E R8, desc[UR14][R4.64+0x800] ;  /* 0x0008000e04087981 */ /* 0x000ea4000c1e1900 */
[----:B--2---:R-:W-:-:S05]  /*03f0*/  IADD3 R13, PT, PT, R11, R8, RZ ;  /* 0x000000080b0d7210 */ /* 0x004fca0007ffe0ff */
[----:B------:R2:W-:Y:S04]  /*0400*/  STG.E desc[UR14][R6.64+0xc00], R13 ;  /* 0x000c000d06007986 */ /* 0x0005e8000c10190e */
[----:B------:R-:W3:Y:S02]  /*0410*/  LDG.E R8, desc[UR14][R4.64+0xc00] ;  /* 0x000c000e04087981 */ /* 0x000ee4000c1e1900 */
[----:B---3--:R-:W-:-:S05]  /*0420*/  IMAD.IADD R15, R13, 0x1, R8 ;  /* 0x000000010d0f7824 */ /* 0x008fca00078e0208 */
[----:B------:R-:W-:Y:S04]  /*0430*/  STG.E desc[UR14][R6.64+0x1000], R15 ;  /* 0x0010000f06007986 */ /* 0x000fe8000c10190e */
[----:B------:R-:W0:Y:S02]  /*0440*/  LDG.E R8, desc[UR14][R4.64+0x1000] ;  /* 0x0010000e04087981 */ /* 0x000e24000c1e1900 */
[----:B0-----:R-:W-:-:S05]  /*0450*/  IADD3 R9, PT, PT, R15, R8, RZ ;  /* 0x000000080f097210 */ /* 0x001fca0007ffe0ff */
[----:B------:R0:W-:Y:S04]  /*0460*/  STG.E desc[UR14][R6.64+0x1400], R9 ;  /* 0x0014000906007986 */ /* 0x0001e8000c10190e */
[----:B------:R-:W1:Y:S02]  /*0470*/  LDG.E R8, desc[UR14][R4.64+0x1400] ;  /* 0x0014000e04087981 */ /* 0x000e64000c1e1900 */
[----:B-1----:R-:W-:-:S05]  /*0480*/  IMAD.IADD R11, R9, 0x1, R8 ;  /* 0x00000001090b7824 */ /* 0x002fca00078e0208 */
[----:B------:R3:W-:Y:S04]  /*0490*/  STG.E desc[UR14][R6.64+0x1800], R11 ;  /* 0x0018000b06007986 */ /* 0x0007e8000c10190e */
[----:B------:R-:W2:Y:S01]  /*04a0*/  LDG.E R8, desc[UR14][R4.64+0x1800] ;  /* 0x0018000e04087981 */ /* 0x000ea2000c1e1900 */
[----:B------:R-:W-:-:S05]  /*04b0*/  VIADD R3, R3, 0x10 ;  /* 0x0000001003037836 */ /* 0x000fca0000000000 */
[----:B------:R-:W-:Y:S02]  /*04c0*/  ISETP.NE.AND P1, PT, R3, RZ, PT ;  /* 0x000000ff0300720c */ /* 0x000fe40003f25270 */
[----:B--2---:R-:W-:-:S05]  /*04d0*/  IADD3 R13, PT, PT, R11, R8, RZ ;  /* 0x000000080b0d7210 */ /* 0x004fca0007ffe0ff */
[----:B------:R3:W-:Y:S04]  /*04e0*/  STG.E desc[UR14][R6.64+0x1c00], R13 ;  /* 0x001c000d06007986 */ /* 0x0007e8000c10190e */
[----:B------:R-:W2:Y:S01]  /*04f0*/  LDG.E R8, desc[UR14][R4.64+0x1c00] ;  /* 0x001c000e04087981 */ /* 0x000ea2000c1e1900 */
[----:B0-----:R-:W-:Y:S02]  /*0500*/  IADD3 R9, P3, PT, R4, 0x4000, RZ ;  /* 0x0000400004097810 */ /* 0x001fe40007f7e0ff */
[----:B------:R-:W-:-:S03]  /*0510*/  IADD3 R14, P2, PT, R6, 0x4000, RZ ;  /* 0x00004000060e7810 */ /* 0x000fc60007f5e0ff */
[----:B------:R-:W-:Y:S01]  /*0520*/  IMAD.X R10, RZ, RZ, R5, P3 ;  /* 0x000000ffff0a7224 */ /* 0x000fe200018e0605 */
[----:B------:R-:W-:Y:S02]  /*0530*/  IADD3.X R15, PT, PT, RZ, R7, RZ, P2, !PT ;  /* 0x00000007ff0f7210 */ /* 0x000fe400017fe4ff */
[----:B--2---:R-:W-:Y:S01]  /*0540*/  IADD3 R8, PT, PT, R13, R8, RZ ;  /* 0x000000080d087210 */ /* 0x004fe20007ffe0ff */
[----:B---3--:R-:W-:Y:S06]  /*0550*/  @P1 BRA `(.L_x_11) ;  /* 0xfffffffc00141947 */ /* 0x008fec000383ffff */
.L_x_10:
[----:B01----:R-:W-:Y:S05]  /*0560*/  @!P0 EXIT ;  /* 0x000000000000894d */ /* 0x003fea0003800000 */
[----:B------:R-:W-:Y:S02]  /*0570*/  ISETP.GE.U32.AND P0, PT, R12, 0x8, PT ;  /* 0x000000080c00780c */ /* 0x000fe40003f06070 */
[----:B------:R-:W-:-:S04]  /*0580*/  LOP3.LUT R20, R2, 0x7, RZ, 0xc0, !PT ;  /* 0x0000000702147812 */ /* 0x000fc800078ec0ff */
[----:B------:R-:W-:-:S07]  /*0590*/  ISETP.NE.AND P1, PT, R20, RZ, PT ;  /* 0x000000ff1400720c */ /* 0x000fce0003f25270 */
[----:B------:R-:W-:Y:S06]  /*05a0*/  @!P0 BRA `(.L_x_12) ;  /* 0x0000000000cc8947 */ /* 0x000fec0003800000 */
[----:B------:R-:W0:Y:S01]  /*05b0*/  LDC.64 R6, c[0x0][0x388] ;  /* 0x0000e200ff067b82 */ /* 0x000e220000000a00 */
[----:B------:R-:W-:-:S07]  /*05c0*/  LEA R3, R0, UR12, 0x8 ;  /* 0x0000000c00037c11 */ /* 0x000fce000f8e40ff */
[----:B------:R-:W1:Y:S01]  /*05d0*/  LDC.64 R4, c[0x0][0x380] ;  /* 0x0000e000ff047b82 */ /* 0x000e620000000a00 */
[----:B0-----:R-:W-:-:S05]  /*05e0*/  IMAD.WIDE.U32 R10, R3, 0x4, R6 ;  /* 0x00000004030a7825 */ /* 0x001fca00078e0006 */
[----:B------:R0:W-:Y:S01]  /*05f0*/  STG.E desc[UR14][R10.64], R8 ;  /* 0x000000080a007986 */ /* 0x0001e2000c10190e */
[----:B-1----:R-:W-:-:S06]  /*0600*/  IMAD.WIDE.U32 R12, R3, 0x4, R4 ;  /* 0x00000004030c7825 */ /* 0x002fcc00078e0004 */
[----:B------:R-:W2:Y:S01]  /*0610*/  LDG.E R13, desc[UR14][R12.64] ;  /* 0x0000000e0c0d7981 */ /* 0x000ea2000c1e1900 */
[----:B------:R-:W-:-:S04]  /*0620*/  VIADD R17, R3, 0x100 ;  /* 0x0000010003117836 */ /* 0x000fc80000000000 */
[----:B------:R-:W-:-:S04]  /*0630*/  IMAD.WIDE.U32 R14, R17, 0x4, R6 ;  /* 0x00000004110e7825 */ /* 0x000fc800078e0006 */
[----:B------:R-:W-:Y:S01]  /*0640*/  IMAD.WIDE.U32 R16, R17, 0x4, R4 ;  /* 0x0000000411107825 */ /* 0x000fe200078e0004 */
[----:B--2---:R-:W-:-:S05]  /*0650*/  IADD3 R21, PT, PT, R8, R13, RZ ;  /* 0x0000000d08157210 */ /* 0x004fca0007ffe0ff */
[----:B------:R1:W-:Y:S04]  /*0660*/  STG.E desc[UR14][R14.64], R21 ;  /* 0x000000150e007986 */ /* 0x0003e8000c10190e */
[----:B------:R-:W2:Y:S01]  /*0670*/  LDG.E R16, desc[UR14][R16.64] ;  /* 0x0000000e10107981 */ /* 0x000ea2000c1e1900 */
[----:B------:R-:W-:-:S04]  /*0680*/  VIADD R9, R3, 0x200 ;  /* 0x0000020003097836 */ /* 0x000fc80000000000 */
[----:B------:R-:W-:-:S04]  /*0690*/  IMAD.WIDE.U32 R18, R9, 0x4, R6 ;  /* 0x0000000409127825 */ /* 0x000fc800078e0006 */
[----:B0-----:R-:W-:Y:S01]  /*06a0*/  IMAD.WIDE.U32 R8, R9, 0x4, R4 ;  /* 0x0000000409087825 */ /* 0x001fe200078e0004 */
[----:B--2---:R-:W-:-:S05]  /*06b0*/  IADD3 R23, PT, PT, R21, R16, RZ ;  /* 0x0000001015177210 */ /* 0x004fca0007ffe0ff */
[----:B------:R0:W-:Y:S04]  /*06c0*/  STG.E desc[UR14][R18.64], R23 ;  /* 0x0000001712007986 */ /* 0x0001e8000c10190e */
[----:B------:R-:W2:Y:S01]  /*06d0*/  LDG.E R8, desc[UR14][R8.64] ;  /* 0x0000000e08087981 */ /* 0x000ea2000c1e1900 */
[----:B------:R-:W-:-:S04]  /*06e0*/  VIADD R13, R3, 0x300 ;  /* 0x00000300030d7836 */ /* 0x000fc80000000000 */
[----:B------:R-:W-:-:S04]  /*06f0*/  IMAD.WIDE.U32 R10, R13, 0x4, R6 ;  /* 0x000000040d0a7825 */ /* 0x000fc800078e0006 */
[----:B------:R-:W-:Y:S01]  /*0700*/  IMAD.WIDE.U32 R12, R13, 0x4, R4 ;  /* 0x000000040d0c7825 */ /* 0x000fe200078e0004 */
[----:B--2---:R-:W-:-:S05]  /*0710*/  IADD3 R25, PT, PT, R23, R8, RZ ;  /* 0x0000000817197210 */ /* 0x004fca0007ffe0ff */
[----:B------:R2:W-:Y:S04]  /*0720*/  STG.E desc[UR14][R10.64], R25 ;  /* 0x000000190a007986 */ /* 0x0005e8000c10190e */
[----:B------:R-:W3:Y:S01]  /*0730*/  LDG.E R12, desc[UR14][R12.64] ;  /* 0x0000000e0c0c7981 */ /* 0x000ee2000c1e1900 */
[----:B------:R-:W-:-:S04]  /*0740*/  VIADD R17, R3, 0x400 ;  /* 0x0000040003117836 */ /* 0x000fc80000000000 */
[----:B-1----:R-:W-:-:S04]  /*0750*/  IMAD.WIDE.U32 R14, R17, 0x4, R6 ;  /* 0x00000004110e7825 */ /* 0x002fc800078e0006 */
[----:B------:R-:W-:Y:S01]  /*0760*/  IMAD.WIDE.U32 R16, R17, 0x4, R4 ;  /* 0x0000000411107825 */ /* 0x000fe200078e0004 */
[----:B---3--:R-:W-:-:S05]  /*0770*/  IADD3 R21, PT, PT, R25, R12, RZ ;  /* 0x0000000c19157210 */ /* 0x008fca0007ffe0ff */
[----:B------:R1:W-:Y:S04]  /*0780*/  STG.E desc[UR14][R14.64], R21 ;  /* 0x000000150e007986 */ /* 0x0003e8000c10190e */
[----:B------:R-:W3:Y:S01]  /*0790*/  LDG.E R16, desc[UR14][R16.64] ;  /* 0x0000000e10107981 */ /* 0x000ee2000c1e1900 */
[----:B0-----:R-:W-:-:S04]  /*07a0*/  VIADD R23, R3, 0x500 ;  /* 0x0000050003177836 */ /* 0x001fc80000000000 */
[----:B------:R-:W-:-:S04]  /*07b0*/  IMAD.WIDE.U32 R8, R23, 0x4, R6 ;  /* 0x0000000417087825 */ /* 0x000fc800078e0006 */
[----:B--2---:R-:W-:Y:S01]  /*07c0*/  IMAD.WIDE.U32 R10, R23, 0x4, R4 ;  /* 0x00000004170a7825 */ /* 0x004fe200078e0004 */
[----:B---3--:R-:W-:-:S05]  /*07d0*/  IADD3 R19, PT, PT, R21, R16, RZ ;  /* 0x0000001015137210 */ /* 0x008fca0007ffe0ff */
[----:B------:R0:W-:Y:S04]  /*07e0*/  STG.E desc[UR14][R8.64], R19 ;  /* 0x0000001308007986 */ /* 0x0001e8000c10190e */
[----:B------:R-:W2:Y:S01]  /*07f0*/  LDG.E R10, desc[UR14][R10.64] ;  /* 0x0000000e0a0a7981 */ /* 0x000ea2000c1e1900 */
[----:B------:R-:W-:-:S04]  /*0800*/  VIADD R25, R3, 0x600 ;  /* 0x0000060003197836 */ /* 0x000fc80000000000 */
[----:B------:R-:W-:-:S04]  /*0810*/  IMAD.WIDE.U32 R12, R25, 0x4, R6 ;  /* 0x00000004190c7825 */ /* 0x000fc800078e0006 */
[----:B-1----:R-:W-:Y:S01]  /*0820*/  IMAD.WIDE.U32 R14, R25, 0x4, R4 ;  /* 0x00000004190e7825 */ /* 0x002fe200078e0004 */
        /* <DEDUP_REMOVED lines=8> */
[----:B------:R-:W0:Y:S01]  /*08b0*/  LDG.E R4, desc[UR14][R4.64] ;  /* 0x0000000e04047981 */ /* 0x000e22000c1e1900 */
[----:B------:R-:W-:Y:S01]  /*08c0*/  VIADD R0, R0, 0x8 ;  /* 0x0000000800007836 */ /* 0x000fe20000000000 */
[----:B01----:R-:W-:-:S07]  /*08d0*/  IADD3 R8, PT, PT, R3, R4, RZ ;  /* 0x0000000403087210 */ /* 0x003fce0007ffe0ff */
.L_x_12:
[----:B------:R-:W-:Y:S05]  /*08e0*/  @!P1 EXIT ;  /* 0x000000000000994d */ /* 0x000fea0003800000 */
        /* <DEDUP_REMOVED lines=23> */
[----:B------:R-:W-:-:S05]  /*0a60*/  IADD3 R21, PT, PT, R21, 0x300, RZ ;  /* 0x0000030015157810 */ /* 0x000fca0007ffe0ff */
[----:B------:R-:W-:-:S04]  /*0a70*/  IMAD.WIDE.U32 R6, R21, 0x4, R6 ;  /* 0x0000000415067825 */ /* 0x000fc800078e0006 */
[----:B------:R-:W-:-:S04]  /*0a80*/  IMAD.WIDE.U32 R4, R21, 0x4, R4 ;  /* 0x0000000415047825 */ /* 0x000fc800078e0004 */
[----:B--2---:R-:W-:-:S05]  /*0a90*/  IMAD.IADD R13, R9, 0x1, R10 ;  /* 0x00000001090d7824 */ /* 0x004fca00078e020a */
[----:B------:R1:W-:Y:S04]  /*0aa0*/  STG.E desc[UR14][R6.64], R13 ;  /* 0x0000000d06007986 */ /* 0x0003e8000c10190e */
[----:B------:R-:W2:Y:S01]  /*0ab0*/  LDG.E R4, desc[UR14][R4.64] ;  /* 0x0000000e04047981 */ /* 0x000ea2000c1e1900 */
[----:B------:R-:W-:Y:S02]  /*0ac0*/  IADD3 R0, PT, PT, R0, 0x4, RZ ;  /* 0x0000000400007810 */ /* 0x000fe40007ffe0ff */
[----:B-12---:R-:W-:-:S07]  /*0ad0*/  IADD3 R8, PT, PT, R13, R4, RZ ;  /* 0x000000040d087210 */ /* 0x006fce0007ffe0ff */
.L_x_13:
[----:B------:R-:W-:Y:S05]  /*0ae0*/  @!P1 EXIT ;  /* 0x000000000000994d */ /* 0x000fea0003800000 */
[----:B------:R-:W0:Y:S01]  /*0af0*/  LDC.64 R4, c[0x0][0x380] ;  /* 0x0000e000ff047b82 */ /* 0x000e220000000a00 */
[----:B------:R-:W-:Y:S02]  /*0b00*/  LEA R3, R0, UR12, 0x8 ;  /* 0x0000000c00037c11 */ /* 0x000fe4000f8e40ff */
[----:B------:R-:W-:-:S05]  /*0b10*/  IADD3 R0, PT, PT, -R2, RZ, RZ ;  /* 0x000000ff02007210 */ /* 0x000fca0007ffe1ff */
[----:B------:R-:W1:Y:S01]  /*0b20*/  LDC.64 R6, c[0x0][0x388] ;  /* 0x0000e200ff067b82 */ /* 0x000e620000000a00 */
[----:B0-----:R-:W-:-:S04]  /*0b30*/  IMAD.WIDE.U32 R4, R3, 0x4, R4 ;  /* 0x0000000403047825 */ /* 0x001fc800078e0004 */
[----:B------:R-:W-:Y:S02]  /*0b40*/  IMAD.MOV.U32 R9, RZ, RZ, R5 ;  /* 0x000000ffff097224 */ /* 0x000fe400078e0005 */
[----:B-1----:R-:W-:-:S07]  /*0b50*/  IMAD.WIDE.U32 R6, R3, 0x4, R6 ;  /* 0x0000000403067825 */ /* 0x002fce00078e0006 */
.L_x_14:
[----:B------:R-:W-:Y:S01]  /*0b60*/  MOV R2, R6 ;  /* 0x0000000600027202 */ /* 0x000fe20000000f00 */
[----:B------:R-:W-:Y:S01]  /*0b70*/  IMAD.MOV.U32 R3, RZ, RZ, R7 ;  /* 0x000000ffff037224 */ /* 0x000fe200078e0007 */
[----:B------:R-:W-:-:S04]  /*0b80*/  MOV R5, R9 ;  /* 0x0000000900057202 */ /* 0x000fc80000000f00 */
[----:B------:R0:W-:Y:S04]  /*0b90*/  STG.E desc[UR14][R2.64], R8 ;  /* 0x0000000802007986 */ /* 0x0001e8000c10190e */
[----:B------:R1:W0:Y:S01]  /*0ba0*/  LDG.E R5, desc[UR14][R4.64] ;  /* 0x0000000e04057981 */ /* 0x000222000c1e1900 */
[----:B------:R-:W-:Y:S02]  /*0bb0*/  IADD3 R0, PT, PT, R0, 0x1, RZ ;  /* 0x0000000100007810 */ /* 0x000fe40007ffe0ff */
[----:B------:R-:W-:Y:S02]  /*0bc0*/  IADD3 R6, P2, PT, R6, 0x400, RZ ;  /* 0x0000040006067810 */ /* 0x000fe40007f5e0ff */
[----:B------:R-:W-:Y:S02]  /*0bd0*/  ISETP.NE.AND P0, PT, R0, RZ, PT ;  /* 0x000000ff0000720c */ /* 0x000fe40003f05270 */
[----:B------:R-:W-:-:S02]  /*0be0*/  IADD3.X R7, PT, PT, RZ, R7, RZ, P2, !PT ;  /* 0x00000007ff077210 */ /* 0x000fc400017fe4ff */
[----:B-1----:R-:W-:-:S04]  /*0bf0*/  IADD3 R4, P1, PT, R4, 0x400, RZ ;  /* 0x0000040004047810 */ /* 0x002fc80007f3e0ff */
[----:B------:R-:W-:Y:S01]  /*0c00*/  IADD3.X R9, PT, PT, RZ, R9, RZ, P1, !PT ;  /* 0x00000009ff097210 */ /* 0x000fe20000ffe4ff */
[----:B0-----:R-:W-:-:S04]  /*0c10*/  IMAD.IADD R8, R5, 0x1, R8 ;  /* 0x0000000105087824 */ /* 0x001fc800078e0208 */
[----:B------:R-:W-:Y:S05]  /*0c20*/  @P0 BRA `(.L_x_14) ;  /* 0xfffffffc00cc0947 */ /* 0x000fea000383ffff */
[----:B------:R-:W-:Y:S05]  /*0c30*/  EXIT ;  /* 0x000000000000794d */ /* 0x000fea0003800000 */
.L_x_15:
        /* <DEDUP_REMOVED lines=12> */
.L_x_39:


//--------------------- .text._Z21exclusive_scan_kernelPj --------------------------
	.section	.text._Z21exclusive_scan_kernelPj,"ax",@progbits
	.align	128
        .global         _Z21exclusive_scan_kernelPj
        .type           _Z21exclusive_scan_kernelPj,@function
        .size           _Z21exclusive_scan_kernelPj,(.L_x_40 - _Z21exclusive_scan_kernelPj)
        .other          _Z21exclusive_scan_kernelPj,@"STO_CUDA_ENTRY STV_DEFAULT"
_Z21exclusive_scan_kernelPj:
.text._Z21exclusive_scan_kernelPj:
[----:B------:R-:W-:Y:S01]  /*0000*/  LDC R1, c[0x0][0x37c] ;  /* 0x0000df00ff017b82 */ /* 0x000fe20000000800 */
[----:B------:R-:W0:Y:S07]  /*0010*/  S2R R9, SR_TID.X ;  /* 0x0000000000097919 */ /* 0x000e2e0000002100 */
[----:B------:R-:W1:Y:S01]  /*0020*/  LDC.64 R2, c[0x0][0x380] ;  /* 0x0000e000ff027b82 */ /* 0x000e620000000a00 */
[----:B------:R-:W2:Y:S01]  /*0030*/  LDCU.64 UR6, c[0x0][0x358] ;  /* 0x00006b00ff0677ac */ /* 0x000ea20008000a00 */
[C---:B0-----:R-:W-:Y:S01]  /*0040*/  ISETP.GT.U32.AND P1, PT, R9.reuse, 0xff, PT ;  /* 0x000000ff0900780c */ /* 0x041fe20003f24070 */
[----:B-1----:R-:W-:-:S12]  /*0050*/  IMAD.WIDE.U32 R2, R9, 0x4, R2 ;  /* 0x0000000409027825 */ /* 0x002fd800078e0002 */
[----:B--2---:R-:W2:Y:S01]  /*0060*/  @!P1 LDG.E R5, desc[UR6][R2.64] ;  /* 0x0000000602059981 */ /* 0x004ea2000c1e1900 */
[----:B------:R-:W0:Y:S01]  /*0070*/  S2UR UR5, SR_CgaCtaId ;  /* 0x00000000000579c3 */ /* 0x000e220000008800 */
[----:B------:R-:W-:Y:S01]  /*0080*/  UMOV UR4, 0x400 ;  /* 0x0000040000047882 */ /* 0x000fe20000000000 */
[C---:B------:R-:W-:Y:S01]  /*0090*/  ISETP.NE.AND P0, PT, R9.reuse, RZ, PT ;  /* 0x000000ff0900720c */ /* 0x040fe20003f05270 */
[----:B------:R-:W-:Y:S01]  /*00a0*/  IMAD.MOV.U32 R4, RZ, RZ, RZ ;  /* 0x000000ffff047224 */ /* 0x000fe200078e00ff */
[C---:B------:R-:W-:Y:S02]  /*00b0*/  ISETP.GE.U32.AND P3, PT, R9.reuse, 0x2, PT ;  /* 0x000000020900780c */ /* 0x040fe40003f66070 */
[----:B------:R-:W-:Y:S01]  /*00c0*/  ISETP.GE.U32.AND P2, PT, R9, 0x4, PT ;  /* 0x000000040900780c */ /* 0x000fe20003f46070 */
[----:B0-----:R-:W-:-:S06]  /*00d0*/  ULEA UR4, UR5, UR4, 0x18 ;  /* 0x0000000405047291 */ /* 0x001fcc000f8ec0ff */
[----:B------:R-:W-:-:S05]  /*00e0*/  LEA R0, R9, UR4, 0x2 ;  /* 0x0000000409007c11 */ /* 0x000fca000f8e10ff */
[----:B--2---:R-:W-:Y:S01]  /*00f0*/  @!P1 STS [R0], R5 ;  /* 0x0000000500009388 */ /* 0x004fe20000000800 */
[----:B------:R-:W-:Y:S06]  /*0100*/  BAR.SYNC.DEFER_BLOCKING 0x0 ;  /* 0x0000000000007b1d */ /* 0x000fec0000010000 */
[----:B------:R-:W-:Y:S02]  /*0110*/  @P0 LDS R4, [R0+-0x4] ;  /* 0xfffffc0000040984 */ /* 0x000fe40000000800 */
[----:B------:R-:W-:Y:S06]  /*0120*/  BAR.SYNC.DEFER_BLOCKING 0x0 ;  /* 0x0000000000007b1d */ /* 0x000fec0000010000 */
[----:B------:R-:W0:Y:S02]  /*0130*/  @P0 LDS R7, [R0] ;  /* 0x0000000000070984 */ /* 0x000e240000000800 */
[----:B0-----:R-:W-:-:S02]  /*0140*/  @P0 IMAD.IADD R7, R7, 0x1, R4 ;  /* 0x0000000107070824 */ /* 0x001fc400078e0204 */
[----:B------:R-:W-:-:S03]  /*0150*/  IMAD.MOV.U32 R4, RZ, RZ, RZ ;  /* 0x000000ffff047224 */ /* 0x000fc600078e00ff */
[----:B------:R-:W-:Y:S01]  /*0160*/  @P0 STS [R0], R7 ;  /* 0x0000000700000388 */ /* 0x000fe20000000800 */
[----:B------:R-:W-:Y:S06]  /*0170*/  BAR.SYNC.DEFER_BLOCKING 0x0 ;  /* 0x0000000000007b1d */ /* 0x000fec0000010000 */
[----:B------:R-:W-:Y:S02]  /*0180*/  @P3 LDS R4, [R0+-0x8] ;  /* 0xfffff80000043984 */ /* 0x000fe40000000800 */
[----:B------:R-:W-:Y:S06]  /*0190*/  BAR.SYNC.DEFER_BLOCKING 0x0 ;  /* 0x0000000000007b1d */ /* 0x000fec0000010000 */
[----:B------:R-:W0:Y:S02]  /*01a0*/  @P3 LDS R5, [R0] ;  /* 0x0000000000053984 */ /* 0x000e240000000800 */
[----:B0-----:R-:W-:Y:S01]  /*01b0*/  @P3 IADD3 R5, PT, PT, R5, R4, RZ ;  /* 0x0000000405053210 */ /* 0x001fe20007ffe0ff */
[----:B------:R-:W-:-:S04]  /*01c0*/  IMAD.MOV.U32 R4, RZ, RZ, RZ ;  /* 0x000000ffff047224 */ /* 0x000fc800078e00ff */
[----:B------:R-:W-:Y:S01]  /*01d0*/  @P3 STS [R0], R5 ;  /* 0x0000000500003388 */ /* 0x000fe20000000800 */
[----:B------:R-:W-:Y:S01]  /*01e0*/  BAR.SYNC.DEFER_BLOCKING 0x0 ;  /* 0x0000000000007b1d */ /* 0x000fe20000010000 */
[----:B------:R-:W-:-:S05]  /*01f0*/  ISETP.GE.U32.AND P3, PT, R9, 0x8, PT ;  /* 0x000000080900780c */ /* 0x000fca0003f66070 */
[----:B------:R-:W-:Y:S02]  /*0200*/  @P2 LDS R4, [R0+-0x10] ;  /* 0xfffff00000042984 */ /* 0x000fe40000000800 */
[----:B------:R-:W-:Y:S06]  /*0210*/  BAR.SYNC.DEFER_BLOCKING 0x0 ;  /* 0x0000000000007b1d */ /* 0x000fec0000010000 */
[----:B------:R-:W0:Y:S02]  /*0220*/  @P2 LDS R7, [R0] ;  /* 0x0000000000072984 */ /* 0x000e240000000800 */
[----:B0-----:R-:W-:-:S02]  /*0230*/  @P2 IMAD.IADD R7, R7, 0x1, R4 ;  /* 0x0000000107072824 */ /* 0x001fc400078e0204 */
[----:B------:R-:W-:-:S03]  /*0240*/  HFMA2 R4, -RZ, RZ, 0, 0 ;  /* 0x00000000ff047431 */ /* 0x000fc600000001ff */
[----:B------:R-:W-:Y:S01]  /*0250*/  @P2 STS [R0], R7 ;  /* 0x0000000700002388 */ /* 0x000fe20000000800 */
[----:B------:R-:W-:Y:S01]  /*0260*/  BAR.SYNC.DEFER_BLOCKING 0x0 ;  /* 0x0000000000007b1d */ /* 0x000fe20000010000 */
[----:B------:R-:W-:-:S05]  /*0270*/  ISETP.GE.U32.AND P2, PT, R9, 0x10, PT ;  /* 0x000000100900780c */ /* 0x000fca0003f46070 */
[----:B------:R-:W-:Y:S02]  /*0280*/  @P3 LDS R4, [R0+-0x20] ;  /* 0xffffe00000043984 */ /* 0x000fe40000000800 */
[----:B------:R-:W-:Y:S06]  /*0290*/  BAR.SYNC.DEFER_BLOCKING 0x0 ;  /* 0x0000000000007b1d */ /* 0x000fec0000010000 */
[----:B------:R-:W0:Y:S02]  /*02a0*/  @P3 LDS R5, [R0] ;  /* 0x0000000000053984 */ /* 0x000e240000000800 */
[----:B0-----:R-:W-:-:S02]  /*02b0*/  @P3 IMAD.IADD R5, R5, 0x1, R4 ;  /* 0x0000000105053824 */ /* 0x001fc400078e0204 */
[----:B------:R-:W-:-:S03]  /*02c0*/  IMAD.MOV.U32 R4, RZ, RZ, RZ ;  /* 0x000000ffff047224 */ /* 0x000fc600078e00ff */
[----:B------:R-:W-:Y:S01]  /*02d0*/  @P3 STS [R0], R5 ;  /* 0x0000000500003388 */ /* 0x000fe20000000800 */
[----:B------:R-:W-:Y:S01]  /*02e0*/  BAR.SYNC.DEFER_BLOCKING 0x0 ;  /* 0x0000000000007b1d */ /* 0x000fe20000010000 */
[----:B------:R-:W-:-:S05]  /*02f0*/  ISETP.GE.U32.AND P3, PT, R9, 0x20, PT ;  /* 0x000000200900780c */ /* 0x000fca0003f66070 */
        /* <DEDUP_REMOVED lines=11> */
[----:B0-----:R-:W-:Y:S01]  /*03b0*/  @P3 IMAD.IADD R5, R5, 0x1, R4 ;  /* 0x0000000105053824 */ /* 0x001fe200078e0204 */
[----:B------:R-:W-:-:S04]  /*03c0*/  MOV R4, RZ ;  /* 0x000000ff00047202 */ /* 0x000fc80000000f00 */
        /* <DEDUP_REMOVED lines=13> */
[----:B0-----:R-:W-:-:S05]  /*04a0*/  @P3 IADD3 R5, PT, PT, R5, R4, RZ ;  /* 0x0000000405053210 */ /* 0x001fca0007ffe0ff */
[----:B------:R0:W-:Y:S01]  /*04b0*/  @P3 STS [R0], R5 ;  /* 0x0000000500003388 */ /* 0x0001e20000000800 */
[----:B------:R-:W-:Y:S06]  /*04c0*/  BAR.SYNC.DEFER_BLOCKING 0x0 ;  /* 0x0000000000007b1d */ /* 0x000fec0000010000 */
[----:B------:R-:W-:Y:S05]  /*04d0*/  @P1 EXIT ;  /* 0x000000000000194d */ /* 0x000fea0003800000 */
[----:B0-----:R-:W-:-:S06]  /*04e0*/  IMAD.MOV.U32 R5, RZ, RZ, RZ ;  /* 0x000000ffff057224 */ /* 0x001fcc00078e00ff */
[----:B------:R-:W0:Y:S04]  /*04f0*/  @P0 LDS R5, [R0+-0x4] ;  /* 0xfffffc0000050984 */ /* 0x000e280000000800 */
[----:B0-----:R-:W-:Y:S01]  /*0500*/  STG.E desc[UR6][R2.64], R5 ;  /* 0x0000000502007986 */ /* 0x001fe2000c101906 */
[----:B------:R-:W-:Y:S05]  /*0510*/  EXIT ;  /* 0x000000000000794d */ /* 0x000fea0003800000 */
.L_x_16:
        /* <DEDUP_REMOVED lines=14> */
.L_x_40:


//--------------------- .text._Z27sum_block_histograms_kernelPjPKji --------------------------
	.section	.text._Z27sum_block_histograms_kernelPjPKji,"ax",@progbits
	.align	128
        .global         _Z27sum_block_histograms_kernelPjPKji
        .type           _Z27sum_block_histograms_kernelPjPKji,@function
        .size           _Z27sum_block_histograms_kernelPjPKji,(.L_x_41 - _Z27sum_block_histograms_kernelPjPKji)
        .other          _Z27sum_block_histograms_kernelPjPKji,@"STO_CUDA_ENTRY STV_DEFAULT"
_Z27sum_block_histograms_kernelPjPKji:
.text._Z27sum_block_histograms_kernelPjPKji:
[----:B------:R-:W-:Y:S01]  /*0000*/  LDC R1, c[0x0][0x37c] ;  /* 0x0000df00ff017b82 */ /* 0x000fe20000000800 */
[----:B------:R-:W0:Y:S07]  /*0010*/  S2R R3, SR_TID.X ;  /* 0x0000000000037919 */ /* 0x000e2e0000002100 */
[----:B------:R-:W0:Y:S08]  /*0020*/  S2UR UR4, SR_CTAID.X ;  /* 0x00000000000479c3 */ /* 0x000e300000002500 */
[----:B------:R-:W0:Y:S02]  /*0030*/  LDC R0, c[0x0][0x360] ;  /* 0x0000d800ff007b82 */ /* 0x000e240000000800 */
[----:B0-----:R-:W-:-:S05]  /*0040*/  IMAD R0, R0, UR4, R3 ;  /* 0x0000000400007c24 */ /* 0x001fca000f8e0203 */
[----:B------:R-:W-:-:S13]  /*0050*/  ISETP.GT.U32.AND P0, PT, R0, 0xff, PT ;  /* 0x000000ff0000780c */ /* 0x000fda0003f04070 */
[----:B------:R-:W-:Y:S05]  /*0060*/  @P0 EXIT ;  /* 0x000000000000094d */ /* 0x000fea0003800000 */
[----:B------:R-:W0:Y:S01]  /*0070*/  LDCU UR4, c[0x0][0x390] ;  /* 0x00007200ff0477ac */ /* 0x000e220008000800 */
[----:B------:R-:W-:Y:S01]  /*0080*/  HFMA2 R4, -RZ, RZ, 0, 0 ;  /* 0x00000000ff047431 */ /* 0x000fe200000001ff */
[----:B------:R-:W1:Y:S01]  /*0090*/  LDCU.64 UR8, c[0x0][0x358] ;  /* 0x00006b00ff0877ac */ /* 0x000e620008000a00 */
[----:B0-----:R-:W-:-:S09]  /*00a0*/  UISETP.GE.AND UP0, UPT, UR4, 0x1, UPT ;  /* 0x000000010400788c */ /* 0x001fd2000bf06270 */
[----:B-1----:R-:W-:Y:S05]  /*00b0*/  BRA.U !UP0, `(.L_x_17) ;  /* 0x0000000908287547 */ /* 0x002fea000b800000 */
[----:B------:R-:W-:Y:S01]  /*00c0*/  UISETP.GE.U32.AND UP1, UPT, UR4, 0x10, UPT ;  /* 0x000000100400788c */ /* 0x000fe2000bf26070 */
[----:B------:R-:W-:Y:S01]  /*00d0*/  MOV R3, RZ ;  /* 0x000000ff00037202 */ /* 0x000fe20000000f00 */
[----:B------:R-:W-:Y:S01]  /*00e0*/  ULOP3.LUT UR5, UR4, 0xf, URZ, 0xc0, !UPT ;  /* 0x0000000f04057892 */ /* 0x000fe2000f8ec0ff */
[----:B------:R-:W-:-:S03]  /*00f0*/  IMAD.MOV.U32 R4, RZ, RZ, RZ ;  /* 0x000000ffff047224 */ /* 0x000fc600078e00ff */
[----:B------:R-:W-:-:S03]  /*0100*/  UISETP.NE.AND UP0, UPT, UR5, URZ, UPT ;  /* 0x000000ff0500728c */ /* 0x000fc6000bf05270 */
[----:B------:R-:W-:Y:S08]  /*0110*/  BRA.U !UP1, `(.L_x_18) ;  /* 0x0000000509047547 */ /* 0x000ff0000b800000 */
[----:B------:R-:W-:Y:S01]  /*0120*/  ULOP3.LUT UR6, UR4, 0x7ffffff0, URZ, 0xc0, !UPT ;  /* 0x7ffffff004067892 */ /* 0x000fe2000f8ec0ff */
[----:B------:R-:W-:Y:S02]  /*0130*/  IADD3 R2, PT, PT, R0, 0x800, RZ ;  /* 0x0000080000027810 */ /* 0x000fe40007ffe0ff */
[----:B------:R-:W-:Y:S01]  /*0140*/  MOV R4, RZ ;  /* 0x000000ff00047202 */ /* 0x000fe20000000f00 */
[----:B------:R-:W-:Y:S02]  /*0150*/  UIADD3 UR7, UPT, UPT, -UR6, URZ, URZ ;  /* 0x000000ff06077290 */ /* 0x000fe4000fffe1ff */
[----:B------:R-:W-:-:S10]  /*0160*/  IMAD.U32 R3, RZ, RZ, UR6 ;  /* 0x00000006ff037e24 */ /* 0x000fd4000f8e00ff */
.L_x_19:
[----:B------:R-:W0:Y:S01]  /*0170*/  LDC.64 R12, c[0x0][0x388] ;  /* 0x0000e200ff0c7b82 */ /* 0x000e220000000a00 */
[C---:B------:R-:W-:Y:S01]  /*0180*/  IADD3 R11, PT, PT, R2.reuse, -0x800, RZ ;  /* 0xfffff800020b7810 */ /* 0x040fe20007ffe0ff */
[C---:B------:R-:W-:Y:S01]  /*0190*/  VIADD R23, R2.reuse, 0xfffffa00 ;  /* 0xfffffa0002177836 */ /* 0x040fe20000000000 */
[C---:B------:R-:W-:Y:S02]  /*01a0*/  IADD3 R19, PT, PT, R2.reuse, -0x700, RZ ;  /* 0xfffff90002137810 */ /* 0x040fe40007ffe0ff */
[C---:B------:R-:W-:Y:S01]  /*01b0*/  IADD3 R9, PT, PT, R2.reuse, -0x500, RZ ;  /* 0xfffffb0002097810 */ /* 0x040fe20007ffe0ff */
[C---:B------:R-:W-:Y:S01]  /*01c0*/  VIADD R21, R2.reuse, 0xfffffd00 ;  /* 0xfffffd0002157836 */ /* 0x040fe20000000000 */
[C---:B------:R-:W-:Y:S02]  /*01d0*/  IADD3 R17, PT, PT, R2.reuse, -0x400, RZ ;  /* 0xfffffc0002117810 */ /* 0x040fe40007ffe0ff */
[C---:B------:R-:W-:Y:S01]  /*01e0*/  IADD3 R25, PT, PT, R2.reuse, -0x100, RZ ;  /* 0xffffff0002197810 */ /* 0x040fe20007ffe0ff */
[C---:B------:R-:W-:Y:S01]  /*01f0*/  VIADD R27, R2.reuse, 0x100 ;  /* 0x00000100021b7836 */ /* 0x040fe20000000000 */
[----:B------:R-:W-:-:S02]  /*0200*/  IADD3 R15, PT, PT, R2, -0x200, RZ ;  /* 0xfffffe00020f7810 */ /* 0x000fc40007ffe0ff */
[----:B------:R-:W-:Y:S01]  /*0210*/  IADD3 R29, PT, PT, R2, 0x200, RZ ;  /* 0x00000200021d7810 */ /* 0x000fe20007ffe0ff */
[----:B0-----:R-:W-:-:S04]  /*0220*/  IMAD.WIDE.U32 R10, R11, 0x4, R12 ;  /* 0x000000040b0a7825 */ /* 0x001fc800078e000c */
[--C-:B------:R-:W-:Y:S01]  /*0230*/  IMAD.WIDE.U32 R18, R19, 0x4, R12.reuse ;  /* 0x0000000413127825 */ /* 0x100fe200078e000c */
[----:B------:R-:W2:Y:S03]  /*0240*/  LDG.E R5, desc[UR8][R10.64] ;  /* 0x000000080a057981 */ /* 0x000ea6000c1e1900 */
[--C-:B------:R-:W-:Y:S01]  /*0250*/  IMAD.WIDE.U32 R8, R9, 0x4, R12.reuse ;  /* 0x0000000409087825 */ /* 0x100fe200078e000c */
[----:B------:R0:W2:Y:S03]  /*0260*/  LDG.E R6, desc[UR8][R18.64] ;  /* 0x0000000812067981 */ /* 0x0000a6000c1e1900 */
[--C-:B------:R-:W-:Y:S02]  /*0270*/  IMAD.WIDE.U32 R22, R23, 0x4, R12.reuse ;  /* 0x0000000417167825 */ /* 0x100fe400078e000c */
[----:B------:R-:W3:Y:S02]  /*0280*/  LDG.E R8, desc[UR8][R8.64] ;  /* 0x0000000808087981 */ /* 0x000ee4000c1e1900 */
[----:B------:R-:W-:-:S02]  /*0290*/  IMAD.WIDE.U32 R16, R17, 0x4, R12 ;  /* 0x0000000411107825 */ /* 0x000fc400078e000c */
[----:B------:R-:W3:Y:S02]  /*02a0*/  LDG.E R7, desc[UR8][R22.64] ;  /* 0x0000000816077981 */ /* 0x000ee4000c1e1900 */
[--C-:B------:R-:W-:Y:S02]  /*02b0*/  IMAD.WIDE.U32 R20, R21, 0x4, R12.reuse ;  /* 0x0000000415147825 */ /* 0x100fe400078e000c */
[----:B------:R1:W4:Y:S02]  /*02c0*/  LDG.E R11, desc[UR8][R16.64] ;  /* 0x00000008100b7981 */ /* 0x000324000c1e1900 */
[--C-:B------:R-:W-:Y:S02]  /*02d0*/  IMAD.WIDE.U32 R24, R25, 0x4, R12.reuse ;  /* 0x0000000419187825 */ /* 0x100fe400078e000c */
[----:B------:R5:W4:Y:S02]  /*02e0*/  LDG.E R10, desc[UR8][R20.64] ;  /* 0x00000008140a7981 */ /* 0x000b24000c1e1900 */
[----:B------:R-:W-:-:S02]  /*02f0*/  IMAD.WIDE.U32 R14, R15, 0x4, R12 ;  /* 0x000000040f0e7825 */ /* 0x000fc400078e000c */
[----:B------:R-:W4:Y:S02]  /*0300*/  LDG.E R24, desc[UR8][R24.64] ;  /* 0x0000000818187981 */ /* 0x000f24000c1e1900 */
[--C-:B0-----:R-:W-:Y:S01]  /*0310*/  IMAD.WIDE.U32 R18, R27, 0x4, R12.reuse ;  /* 0x000000041b127825 */ /* 0x101fe200078e000c */
[C---:B-1----:R-:W-:Y:S01]  /*0320*/  IADD3 R17, PT, PT, R2.reuse, 0x300, RZ ;  /* 0x0000030002117810 */ /* 0x042fe20007ffe0ff */
[----:B------:R-:W4:Y:S02]  /*0330*/  LDG.E R9, desc[UR8][R14.64] ;  /* 0x000000080e097981 */ /* 0x000f24000c1e1900 */
[--C-:B------:R-:W-:Y:S02]  /*0340*/  IMAD.WIDE.U32 R22, R29, 0x4, R12.reuse ;  /* 0x000000041d167825 */ /* 0x100fe400078e000c */
[----:B------:R0:W4:Y:S02]  /*0350*/  LDG.E R28, desc[UR8][R18.64] ;  /* 0x00000008121c7981 */ /* 0x000124000c1e1900 */
[----:B------:R-:W-:-:S02]  /*0360*/  IMAD.WIDE.U32 R26, R2, 0x4, R12 ;  /* 0x00000004021a7825 */ /* 0x000fc400078e000c */
[----:B------:R1:W4:Y:S02]  /*0370*/  LDG.E R22, desc[UR8][R22.64] ;  /* 0x0000000816167981 */ /* 0x000324000c1e1900 */
[C---:B------:R-:W-:Y:S02]  /*0380*/  VIADD R16, R2.reuse, 0x400 ;  /* 0x0000040002107836 */ /* 0x040fe40000000000 */
[--C-:B-----5:R-:W-:Y:S01]  /*0390*/  IMAD.WIDE.U32 R20, R17, 0x4, R12.reuse ;  /* 0x0000000411147825 */ /* 0x120fe200078e000c */
[----:B------:R-:W5:Y:S01]  /*03a0*/  LDG.E R27, desc[UR8][R26.64] ;  /* 0x000000081a1b7981 */ /* 0x000f62000c1e1900 */
[----:B0-----:R-:W-:Y:S02]  /*03b0*/  IADD3 R19, PT, PT, R2, 0x500, RZ ;  /* 0x0000050002137810 */ /* 0x001fe40007ffe0ff */
[----:B------:R-:W-:Y:S01]  /*03c0*/  IMAD.WIDE.U32 R14, R16, 0x4, R12 ;  /* 0x00000004100e7825 */ /* 0x000fe200078e000c */
[C---:B-1----:R-:W-:Y:S01]  /*03d0*/  IADD3 R23, PT, PT, R2.reuse, 0x600, RZ ;  /* 0x0000060002177810 */ /* 0x042fe20007ffe0ff */
[----:B------:R-:W5:Y:S02]  /*03e0*/  LDG.E R21, desc[UR8][R20.64] ;  /* 0x0000000814157981 */ /* 0x000f64000c1e1900 */
[----:B------:R-:W-:-:S02]  /*03f0*/  VIADD R29, R2, 0x700 ;  /* 0x00000700021d7836 */ /* 0x000fc40000000000 */
[--C-:B------:R-:W-:Y:S01]  /*0400*/  IMAD.WIDE.U32 R16, R19, 0x4, R12.reuse ;  /* 0x0000000413107825 */ /* 0x100fe200078e000c */
[----:B------:R-:W5:Y:S03]  /*0410*/  LDG.E R14, desc[UR8][R14.64] ;  /* 0x000000080e0e7981 */ /* 0x000f66000c1e1900 */
[--C-:B------:R-:W-:Y:S02]  /*0420*/  IMAD.WIDE.U32 R18, R23, 0x4, R12.reuse ;  /* 0x0000000417127825 */ /* 0x100fe400078e000c */
[----:B------:R-:W5:Y:S02]  /*0430*/  LDG.E R17, desc[UR8][R16.64] ;  /* 0x0000000810117981 */ /* 0x000f64000c1e1900 */
[----:B------:R-:W-:Y:S02]  /*0440*/  IMAD.WIDE.U32 R12, R29, 0x4, R12 ;  /* 0x000000041d0c7825 */ /* 0x000fe400078e000c */
[----:B------:R-:W5:Y:S04]  /*0450*/  LDG.E R18, desc[UR8][R18.64] ;  /* 0x0000000812127981 */ /* 0x000f68000c1e1900 */
[----:B------:R-:W5:Y:S01]  /*0460*/  LDG.E R12, desc[UR8][R12.64] ;  /* 0x000000080c0c7981 */ /* 0x000f62000c1e1900 */
[----:B------:R-:W-:-:S04]  /*0470*/  UIADD3 UR7, UPT, UPT, UR7, 0x10, URZ ;  /* 0x0000001007077890 */ /* 0x000fc8000fffe0ff */
[----:B------:R-:W-:Y:S01]  /*0480*/  UISETP.NE.AND UP1, UPT, UR7, URZ, UPT ;  /* 0x000000ff0700728c */ /* 0x000fe2000bf25270 */
[----:B------:R-:W-:Y:S02]  /*0490*/  IADD3 R2, PT, PT, R2, 0x1000, RZ ;  /* 0x0000100002027810 */ /* 0x000fe40007ffe0ff */
[----:B--2---:R-:W-:-:S04]  /*04a0*/  IADD3 R5, PT, PT, R6, R5, R4 ;  /* 0x0000000506057210 */ /* 0x004fc80007ffe004 */
[----:B---3--:R-:W-:-:S04]  /*04b0*/  IADD3 R5, PT, PT, R8, R7, R5 ;  /* 0x0000000708057210 */ /* 0x008fc80007ffe005 */
[----:B----4-:R-:W-:-:S04]  /*04c0*/  IADD3 R5, PT, PT, R10, R11, R5 ;  /* 0x0000000b0a057210 */ /* 0x010fc80007ffe005 */
[----:B------:R-:W-:-:S04]  /*04d0*/  IADD3 R5, PT, PT, R24, R9, R5 ;  /* 0x0000000918057210 */ /* 0x000fc80007ffe005 */
[----:B-----5:R-:W-:-:S04]  /*04e0*/  IADD3 R5, PT, PT, R28, R27, R5 ;  /* 0x0000001b1c057210 */ /* 0x020fc80007ffe005 */
[----:B------:R-:W-:-:S04]  /*04f0*/  IADD3 R5, PT, PT, R21, R22, R5 ;  /* 0x0000001615057210 */ /* 0x000fc80007ffe005 */
[----:B------:R-:W-:-:S04]  /*0500*/  IADD3 R5, PT, PT, R17, R14, R5 ;  /* 0x0000000e11057210 */ /* 0x000fc80007ffe005 */
[----:B------:R-:W-:Y:S01]  /*0510*/  IADD3 R4, PT, PT, R12, R18, R5 ;  /* 0x000000120c047210 */ /* 0x000fe20007ffe005 */
[----:B------:R-:W-:Y:S06]  /*0520*/  BRA.U UP1, `(.L_x_19) ;  /* 0xfffffffd01107547 */ /* 0x000fec000b83ffff */
.L_x_18:
[----:B------:R-:W-:Y:S05]  /*0530*/  BRA.U !UP0, `(.L_x_17) ;  /* 0x0000000508087547 */ /* 0x000fea000b800000 */
[----:B------:R-:W-:Y:S02]  /*0540*/  UISETP.GE.U32.AND UP0, UPT, UR5, 0x8, UPT ;  /* 0x000000080500788c */ /* 0x000fe4000bf06070 */
[----:B------:R-:W-:-:S04]  /*0550*/  ULOP3.LUT UR6, UR4, 0x7, URZ, 0xc0, !UPT ;  /* 0x0000000704067892 */ /* 0x000fc8000f8ec0ff */
[----:B------:R-:W-:-:S03]  /*0560*/  UISETP.NE.AND UP1, UPT, UR6, URZ, UPT ;  /* 0x000000ff0600728c */ /* 0x000fc6000bf25270 */
[----:B------:R-:W-:Y:S08]  /*0570*/  BRA.U !UP0, `(.L_x_20) ;  /* 0x0000000108787547 */ /* 0x000ff0000b800000 */
[----:B------:R-:W0:Y:S01]  /*0580*/  LDC.64 R6, c[0x0][0x388] ;  /* 0x0000e200ff067b82 */ /* 0x000e220000000a00 */
[----:B------:R-:W-:-:S04]  /*0590*/  LEA R9, R3, R0, 0x8 ;  /* 0x0000000003097211 */ /* 0x000fc800078e40ff */
[C---:B------:R-:W-:Y:S01]  /*05a0*/  IADD3 R17, PT, PT, R9.reuse, 0x200, RZ ;  /* 0x0000020009117810 */ /* 0x040fe20007ffe0ff */
[C---:B------:R-:W-:Y:S01]  /*05b0*/  VIADD R19, R9.reuse, 0x100 ;  /* 0x0000010009137836 */ /* 0x040fe20000000000 */
[C---:B------:R-:W-:Y:S02]  /*05c0*/  IADD3 R13, PT, PT, R9.reuse, 0x300, RZ ;  /* 0x00000300090d7810 */ /* 0x040fe40007ffe0ff */
[C---:B------:R-:W-:Y:S01]  /*05d0*/  IADD3 R11, PT, PT, R9.reuse, 0x400, RZ ;  /* 0x00000400090b7810 */ /* 0x040fe20007ffe0ff */
[C---:B------:R-:W-:Y:S01]  /*05e0*/  VIADD R21, R9.reuse, 0x500 ;  /* 0x0000050009157836 */ /* 0x040fe20000000000 */
[C---:B------:R-:W-:Y:S02]  /*05f0*/  IADD3 R23, PT, PT, R9.reuse, 0x600, RZ ;  /* 0x0000060009177810 */ /* 0x040fe40007ffe0ff */
[C---:B------:R-:W-:Y:S01]  /*0600*/  IADD3 R25, PT, PT, R9.reuse, 0x700, RZ ;  /* 0x0000070009197810 */ /* 0x040fe20007ffe0ff */
[----:B0-----:R-:W-:-:S04]  /*0610*/  IMAD.WIDE.U32 R14, R9, 0x4, R6 ;  /* 0x00000004090e7825 */ /* 0x001fc800078e0006 */
[--C-:B------:R-:W-:Y:S01]  /*0620*/  IMAD.WIDE.U32 R18, R19, 0x4, R6.reuse ;  /* 0x0000000413127825 */ /* 0x100fe200078e0006 */
[----:B------:R0:W2:Y:S03]  /*0630*/  LDG.E R5, desc[UR8][R14.64] ;  /* 0x000000080e057981 */ /* 0x0000a6000c1e1900 */
[--C-:B------:R-:W-:Y:S01]  /*0640*/  IMAD.WIDE.U32 R16, R17, 0x4, R6.reuse ;  /* 0x0000000411107825 */ /* 0x100fe200078e0006 */
[----:B------:R-:W2:Y:S03]  /*0650*/  LDG.E R2, desc[UR8][R18.64] ;  /* 0x0000000812027981 */ /* 0x000ea6000c1e1900 */
[--C-:B------:R-:W-:Y:S02]  /*0660*/  IMAD.WIDE.U32 R12, R13, 0x4, R6.reuse ;  /* 0x000000040d0c7825 */ /* 0x100fe400078e0006 */
[----:B------:R-:W3:Y:S02]  /*0670*/  LDG.E R16, desc[UR8][R16.64] ;  /* 0x0000000810107981 */ /* 0x000ee4000c1e1900 */
[----:B------:R-:W-:-:S02]  /*0680*/  IMAD.WIDE.U32 R8, R11, 0x4, R6 ;  /* 0x000000040b087825 */ /* 0x000fc400078e0006 */
[----:B------:R-:W3:Y:S02]  /*0690*/  LDG.E R12, desc[UR8][R12.64] ;  /* 0x000000080c0c7981 */ /* 0x000ee4000c1e1900 */
[--C-:B------:R-:W-:Y:S02]  /*06a0*/  IMAD.WIDE.U32 R10, R21, 0x4, R6.reuse ;  /* 0x00000004150a7825 */ /* 0x100fe400078e0006 */
[----:B------:R-:W4:Y:S02]  /*06b0*/  LDG.E R8, desc[UR8][R8.64] ;  /* 0x0000000808087981 */ /* 0x000f24000c1e1900 */
[--C-:B0-----:R-:W-:Y:S02]  /*06c0*/  IMAD.WIDE.U32 R14, R23, 0x4, R6.reuse ;  /* 0x00000004170e7825 */ /* 0x101fe400078e0006 */
[----:B------:R-:W4:Y:S02]  /*06d0*/  LDG.E R10, desc[UR8][R10.64] ;  /* 0x000000080a0a7981 */ /* 0x000f24000c1e1900 */
[----:B------:R-:W-:-:S02]  /*06e0*/  IMAD.WIDE.U32 R6, R25, 0x4, R6 ;  /* 0x0000000419067825 */ /* 0x000fc400078e0006 */
[----:B------:R-:W5:Y:S04]  /*06f0*/  LDG.E R14, desc[UR8][R14.64] ;  /* 0x000000080e0e7981 */ /* 0x000f68000c1e1900 */
[----:B------:R-:W5:Y:S01]  /*0700*/  LDG.E R6, desc[UR8][R6.64] ;  /* 0x0000000806067981 */ /* 0x000f62000c1e1900 */
[----:B------:R-:W-:Y:S02]  /*0710*/  IADD3 R3, PT, PT, R3, 0x8, RZ ;  /* 0x0000000803037810 */ /* 0x000fe40007ffe0ff */
[----:B--2---:R-:W-:-:S04]  /*0720*/  IADD3 R5, PT, PT, R2, R5, R4 ;  /* 0x0000000502057210 */ /* 0x004fc80007ffe004 */
[----:B---3--:R-:W-:-:S04]  /*0730*/  IADD3 R5, PT, PT, R12, R16, R5 ;  /* 0x000000100c057210 */ /* 0x008fc80007ffe005 */
[----:B----4-:R-:W-:-:S04]  /*0740*/  IADD3 R5, PT, PT, R10, R8, R5 ;  /* 0x000000080a057210 */ /* 0x010fc80007ffe005 */
[----:B-----5:R-:W-:-:S07]  /*0750*/  IADD3 R4, PT, PT, R6, R14, R5 ;  /* 0x0000000e06047210 */ /* 0x020fce0007ffe005 */
.L_x_20:
[----:B------:R-:W-:Y:S05]  /*0760*/  BRA.U !UP1, `(.L_x_17) ;  /* 0x00000001097c7547 */ /* 0x000fea000b800000 */
[----:B------:R-:W-:Y:S02]  /*0770*/  UISETP.GE.U32.AND UP0, UPT, UR6, 0x4, UPT ;  /* 0x000000040600788c */ /* 0x000fe4000bf06070 */
[----:B------:R-:W-:-:S04]  /*0780*/  ULOP3.LUT UR4, UR4, 0x3, URZ, 0xc0, !UPT ;  /* 0x0000000304047892 */ /* 0x000fc8000f8ec0ff */
[----:B------:R-:W-:-:S03]  /*0790*/  UISETP.NE.AND UP1, UPT, UR4, URZ, UPT ;  /* 0x000000ff0400728c */ /* 0x000fc6000bf25270 */
[----:B------:R-:W-:Y:S08]  /*07a0*/  BRA.U !UP0, `(.L_x_21) ;  /* 0x0000000108407547 */ /* 0x000ff0000b800000 */
[----:B------:R-:W0:Y:S01]  /*07b0*/  LDC.64 R6, c[0x0][0x388] ;  /* 0x0000e200ff067b82 */ /* 0x000e220000000a00 */
[----:B------:R-:W-:-:S05]  /*07c0*/  IMAD R5, R3, 0x100, R0 ;  /* 0x0000010003057824 */ /* 0x000fca00078e0200 */
[C---:B------:R-:W-:Y:S02]  /*07d0*/  IADD3 R11, PT, PT, R5.reuse, 0x100, RZ ;  /* 0x00000100050b7810 */ /* 0x040fe40007ffe0ff */
[C---:B------:R-:W-:Y:S01]  /*07e0*/  IADD3 R13, PT, PT, R5.reuse, 0x200, RZ ;  /* 0x00000200050d7810 */ /* 0x040fe20007ffe0ff */
[C---:B0-----:R-:W-:Y:S01]  /*07f0*/  IMAD.WIDE.U32 R8, R5.reuse, 0x4, R6 ;  /* 0x0000000405087825 */ /* 0x041fe200078e0006 */
[----:B------:R-:W-:-:S03]  /*0800*/  IADD3 R5, PT, PT, R5, 0x300, RZ ;  /* 0x0000030005057810 */ /* 0x000fc60007ffe0ff */
[--C-:B------:R-:W-:Y:S02]  /*0810*/  IMAD.WIDE.U32 R10, R11, 0x4, R6.reuse ;  /* 0x000000040b0a7825 */ /* 0x100fe400078e0006 */
[----:B------:R-:W2:Y:S02]  /*0820*/  LDG.E R9, desc[UR8][R8.64] ;  /* 0x0000000808097981 */ /* 0x000ea4000c1e1900 */
[--C-:B------:R-:W-:Y:S02]  /*0830*/  IMAD.WIDE.U32 R12, R13, 0x4, R6.reuse ;  /* 0x000000040d0c7825 */ /* 0x100fe400078e0006 */
[----:B------:R-:W2:Y:S02]  /*0840*/  LDG.E R10, desc[UR8][R10.64] ;  /* 0x000000080a0a7981 */ /* 0x000ea4000c1e1900 */
[----:B------:R-:W-:Y:S02]  /*0850*/  IMAD.WIDE.U32 R6, R5, 0x4, R6 ;  /* 0x0000000405067825 */ /* 0x000fe400078e0006 */
[----:B------:R-:W3:Y:S04]  /*0860*/  LDG.E R13, desc[UR8][R12.64] ;  /* 0x000000080c0d7981 */ /* 0x000ee8000c1e1900 */
[----:B------:R-:W3:Y:S01]  /*0870*/  LDG.E R6, desc[UR8][R6.64] ;  /* 0x0000000806067981 */ /* 0x000ee2000c1e1900 */
[----:B------:R-:W-:Y:S01]  /*0880*/  VIADD R3, R3, 0x4 ;  /* 0x0000000403037836 */ /* 0x000fe20000000000 */
[----:B--2---:R-:W-:-:S04]  /*0890*/  IADD3 R4, PT, PT, R10, R9, R4 ;  /* 0x000000090a047210 */ /* 0x004fc80007ffe004 */
[----:B---3--:R-:W-:-:S07]  /*08a0*/  IADD3 R4, PT, PT, R6, R13, R4 ;  /* 0x0000000d06047210 */ /* 0x008fce0007ffe004 */
.L_x_21:
[----:B------:R-:W-:Y:S05]  /*08b0*/  BRA.U !UP1, `(.L_x_17) ;  /* 0x0000000109287547 */ /* 0x000fea000b800000 */
[----:B------:R-:W0:Y:S01]  /*08c0*/  LDC.64 R6, c[0x0][0x388] ;  /* 0x0000e200ff067b82 */ /* 0x000e220000000a00 */
[----:B------:R-:W-:Y:S01]  /*08d0*/  LEA R5, R3, R0, 0x8 ;  /* 0x0000000003057211 */ /* 0x000fe200078e40ff */
[----:B------:R-:W-:-:S12]  /*08e0*/  UIADD3 UR4, UPT, UPT, -UR4, URZ, URZ ;  /* 0x000000ff04047290 */ /* 0x000fd8000fffe1ff */
.L_x_22:
[----:B0-----:R-:W-:-:S06]  /*08f0*/  IMAD.WIDE.U32 R2, R5, 0x4, R6 ;  /* 0x0000000405027825 */ /* 0x001fcc00078e0006 */
[----:B------:R-:W2:Y:S01]  /*0900*/  LDG.E R3, desc[UR8][R2.64] ;  /* 0x0000000802037981 */ /* 0x000ea2000c1e1900 */
[----:B------:R-:W-:Y:S01]  /*0910*/  UIADD3 UR4, UPT, UPT, UR4, 0x1, URZ ;  /* 0x0000000104047890 */ /* 0x000fe2000fffe0ff */
[----:B------:R-:W-:-:S03]  /*0920*/  IADD3 R5, PT, PT, R5, 0x100, RZ ;  /* 0x0000010005057810 */ /* 0x000fc60007ffe0ff */
[----:B------:R-:W-:Y:S01]  /*0930*/  UISETP.NE.AND UP0, UPT, UR4, URZ, UPT ;  /* 0x000000ff0400728c */ /* 0x000fe2000bf05270 */
[----:B--2---:R-:W-:-:S08]  /*0940*/  IADD3 R4, PT, PT, R3, R4, RZ ;  /* 0x0000000403047210 */ /* 0x004fd00007ffe0ff */
[----:B------:R-:W-:Y:S05]  /*0950*/  BRA.U UP0, `(.L_x_22) ;  /* 0xfffffffd00e47547 */ /* 0x000fea000b83ffff */
.L_x_17:
[----:B------:R-:W0:Y:S02]  /*0960*/  LDC.64 R2, c[0x0][0x380] ;  /* 0x0000e000ff027b82 */ /* 0x000e240000000a00 */
[----:B0-----:R-:W-:-:S05]  /*0970*/  IMAD.WIDE.U32 R2, R0, 0x4, R2 ;  /* 0x0000000400027825 */ /* 0x001fca00078e0002 */
[----:B------:R-:W-:Y:S01]  /*0980*/  STG.E desc[UR8][R2.64], R4 ;  /* 0x0000000402007986 */ /* 0x000fe2000c101908 */
[----:B------:R-:W-:Y:S05]  /*0990*/  EXIT ;  /* 0x000000000000794d */ /* 0x000fea0003800000 */
.L_x_23:
        /* <DEDUP_REMOVED lines=14> */
.L_x_41:


//--------------------- .text._Z22radix_histogram_kernelPKyiiPji --------------------------
	.section	.text._Z22radix_histogram_kernelPKyiiPji,"ax",@progbits
	.align	128
        .global         _Z22radix_histogram_kernelPKyiiPji
        .type           _Z22radix_histogram_kernelPKyiiPji,@function
        .size           _Z22radix_histogram_kernelPKyiiPji,(.L_x_42 - _Z22radix_histogram_kernelPKyiiPji)
        .other          _Z22radix_histogram_kernelPKyiiPji,@"STO_CUDA_ENTRY STV_DEFAULT"
_Z22radix_histogram_kernelPKyiiPji:
.text._Z22radix_histogram_kernelPKyiiPji:
[----:B------:R-:W-:Y:S01]  /*0000*/  LDC R1, c[0x0][0x37c] ;  /* 0x0000df00ff017b82 */ /* 0x000fe20000000800 */
[----:B------:R-:W0:Y:S07]  /*0010*/  S2R R0, SR_TID.X ;  /* 0x0000000000007919 */ /* 0x000e2e0000002100 */
[----:B------:R-:W1:Y:S01]  /*0020*/  LDC R3, c[0x0][0x360] ;  /* 0x0000d800ff037b82 */ /* 0x000e620000000800 */
[----:B------:R-:W-:Y:S01]  /*0030*/  BSSY.RECONVERGENT B0, `(.L_x_24) ;  /* 0x0000040000007945 */ /* 0x000fe20003800200 */
[----:B------:R-:W2:Y:S01]  /*0040*/  S2R R5, SR_CTAID.X ;  /* 0x0000000000057919 */ /* 0x000ea20000002500 */
[----:B0-----:R-:W-:-:S13]  /*0050*/  ISETP.GT.U32.AND P0, PT, R0, 0xff, PT ;  /* 0x000000ff0000780c */ /* 0x001fda0003f04070 */
[----:B--2---:R-:W-:Y:S05]  /*0060*/  @P0 BRA `(.L_x_25) ;  /* 0x0000000000f00947 */ /* 0x004fea0003800000 */
[----:B-1----:R-:W0:Y:S01]  /*0070*/  I2F.U32.RP R8, R3 ;  /* 0x0000000300087306 */ /* 0x002e220000209000 */
[----:B------:R-:W-:Y:S01]  /*0080*/  IMAD.IADD R2, R0, 0x1, R3 ;  /* 0x0000000100027824 */ /* 0x000fe200078e0203 */
[----:B------:R-:W-:Y:S01]  /*0090*/  ISETP.NE.U32.AND P2, PT, R3, RZ, PT ;  /* 0x000000ff0300720c */ /* 0x000fe20003f45070 */
[----:B------:R-:W-:Y:S03]  /*00a0*/  BSSY.RECONVERGENT B1, `(.L_x_26) ;  /* 0x0000028000017945 */ /* 0x000fe60003800200 */
[C---:B------:R-:W-:Y:S02]  /*00b0*/  ISETP.GE.U32.AND P0, PT, R2.reuse, 0x100, PT ;  /* 0x000001000200780c */ /* 0x040fe40003f06070 */
[----:B------:R-:W-:Y:S01]  /*00c0*/  VIMNMX.U32 R9, PT, PT, R2, 0x100, !PT ;  /* 0x0000010002097848 */ /* 0x000fe20007fe0000 */
[----:B0-----:R-:W0:Y:S02]  /*00d0*/  MUFU.RCP R8, R8 ;  /* 0x0000000800087308 */ /* 0x001e240000001000 */
[----:B0-----:R-:W-:-:S06]  /*00e0*/  VIADD R6, R8, 0xffffffe ;  /* 0x0ffffffe08067836 */ /* 0x001fcc0000000000 */
[----:B------:R0:W1:Y:S02]  /*00f0*/  F2I.FTZ.U32.TRUNC.NTZ R7, R6 ;  /* 0x0000000600077305 */ /* 0x000064000021f000 */
[----:B0-----:R-:W-:Y:S02]  /*0100*/  HFMA2 R6, -RZ, RZ, 0, 0 ;  /* 0x00000000ff067431 */ /* 0x001fe400000001ff */
[----:B-1----:R-:W-:-:S04]  /*0110*/  IMAD.MOV R4, RZ, RZ, -R7 ;  /* 0x000000ffff047224 */ /* 0x002fc800078e0a07 */
[----:B------:R-:W-:Y:S01]  /*0120*/  IMAD R11, R4, R3, RZ ;  /* 0x00000003040b7224 */ /* 0x000fe200078e02ff */
[----:B------:R-:W-:-:S03]  /*0130*/  SEL R4, RZ, 0x1, P0 ;  /* 0x00000001ff047807 */ /* 0x000fc60000000000 */
[----:B------:R-:W-:Y:S01]  /*0140*/  IMAD.HI.U32 R7, R7, R11, R6 ;  /* 0x0000000b07077227 */ /* 0x000fe200078e0006 */
[----:B------:R-:W-:-:S05]  /*0150*/  IADD3 R2, PT, PT, R9, -R2, -R4 ;  /* 0x8000000209027210 */ /* 0x000fca0007ffe804 */
[----:B------:R-:W-:-:S04]  /*0160*/  IMAD.HI.U32 R7, R7, R2, RZ ;  /* 0x0000000207077227 */ /* 0x000fc800078e00ff */
[----:B------:R-:W-:-:S04]  /*0170*/  IMAD.MOV R6, RZ, RZ, -R7 ;  /* 0x000000ffff067224 */ /* 0x000fc800078e0a07 */
[----:B------:R-:W-:-:S05]  /*0180*/  IMAD R2, R3, R6, R2 ;  /* 0x0000000603027224 */ /* 0x000fca00078e0202 */
[----:B------:R-:W-:-:S13]  /*0190*/  ISETP.GE.U32.AND P0, PT, R2, R3, PT ;  /* 0x000000030200720c */ /* 0x000fda0003f06070 */
[----:B------:R-:W-:Y:S01]  /*01a0*/  @P0 IMAD.IADD R2, R2, 0x1, -R3 ;  /* 0x0000000102020824 */ /* 0x000fe200078e0a03 */
[----:B------:R-:W-:-:S04]  /*01b0*/  @P0 IADD3 R7, PT, PT, R7, 0x1, RZ ;  /* 0x0000000107070810 */ /* 0x000fc80007ffe0ff */
[----:B------:R-:W-:-:S13]  /*01c0*/  ISETP.GE.U32.AND P1, PT, R2, R3, PT ;  /* 0x000000030200720c */ /* 0x000fda0003f26070 */
[----:B------:R-:W-:Y:S01]  /*01d0*/  @P1 VIADD R7, R7, 0x1 ;  /* 0x0000000107071836 */ /* 0x000fe20000000000 */
[----:B------:R-:W-:-:S05]  /*01e0*/  @!P2 LOP3.LUT R7, RZ, R3, RZ, 0x33, !PT ;  /* 0x00000003ff07a212 */ /* 0x000fca00078e33ff */
[----:B------:R-:W-:-:S05]  /*01f0*/  IMAD.IADD R4, R4, 0x1, R7 ;  /* 0x0000000104047824 */ /* 0x000fca00078e0207 */
[C---:B------:R-:W-:Y:S02]  /*0200*/  LOP3.LUT R2, R4.reuse, 0x3, RZ, 0xc0, !PT ;  /* 0x0000000304027812 */ /* 0x040fe400078ec0ff */
[----:B------:R-:W-:Y:S02]  /*0210*/  ISETP.GE.U32.AND P1, PT, R4, 0x3, PT ;  /* 0x000000030400780c */ /* 0x000fe40003f26070 */
[----:B------:R-:W-:Y:S02]  /*0220*/  ISETP.NE.AND P0, PT, R2, 0x3, PT ;  /* 0x000000030200780c */ /* 0x000fe40003f05270 */
[----:B------:R-:W-:-:S11]  /*0230*/  MOV R2, R0 ;  /* 0x0000000000027202 */ /* 0x000fd60000000f00 */
[----:B------:R-:W-:Y:S05]  /*0240*/  @!P0 BRA `(.L_x_27) ;  /* 0x0000000000348947 */ /* 0x000fea0003800000 */
[----:B------:R-:W0:Y:S01]  /*0250*/  S2UR UR5, SR_CgaCtaId ;  /* 0x00000000000579c3 */ /* 0x000e220000008800 */
[----:B------:R-:W-:Y:S01]  /*0260*/  VIADD R2, R4, 0x1 ;  /* 0x0000000104027836 */ /* 0x000fe20000000000 */
[----:B------:R-:W-:-:S04]  /*0270*/  UMOV UR4, 0x400 ;  /* 0x0000040000047882 */ /* 0x000fc80000000000 */
[----:B------:R-:W-:-:S05]  /*0280*/  LOP3.LUT R4, R2, 0x3, RZ, 0xc0, !PT ;  /* 0x0000000302047812 */ /* 0x000fca00078ec0ff */
[----:B------:R-:W-:Y:S02]  /*0290*/  IMAD R2, R4, R3, R0 ;  /* 0x0000000304027224 */ /* 0x000fe400078e0200 */
[----:B------:R-:W-:Y:S01]  /*02a0*/  IMAD.MOV R6, RZ, RZ, -R4 ;  /* 0x000000ffff067224 */ /* 0x000fe200078e0a04 */
[----:B0-----:R-:W-:-:S06]  /*02b0*/  ULEA UR4, UR5, UR4, 0x18 ;  /* 0x0000000405047291 */ /* 0x001fcc000f8ec0ff */
[----:B------:R-:W-:-:S07]  /*02c0*/  LEA R4, R0, UR4, 0x2 ;  /* 0x0000000400047c11 */ /* 0x000fce000f8e10ff */
.L_x_28:
[----:B------:R-:W-:Y:S01]  /*02d0*/  IADD3 R6, PT, PT, R6, 0x1, RZ ;  /* 0x0000000106067810 */ /* 0x000fe20007ffe0ff */
[----:B------:R0:W-:Y:S03]  /*02e0*/  STS [R4], RZ ;  /* 0x000000ff04007388 */ /* 0x0001e60000000800 */
[----:B------:R-:W-:Y:S01]  /*02f0*/  ISETP.NE.AND P0, PT, R6, RZ, PT ;  /* 0x000000ff0600720c */ /* 0x000fe20003f05270 */
[----:B0-----:R-:W-:-:S12]  /*0300*/  IMAD R4, R3, 0x4, R4 ;  /* 0x0000000403047824 */ /* 0x001fd800078e0204 */
[----:B------:R-:W-:Y:S05]  /*0310*/  @P0 BRA `(.L_x_28) ;  /* 0xfffffffc00ec0947 */ /* 0x000fea000383ffff */
.L_x_27:
[----:B------:R-:W-:Y:S05]  /*0320*/  BSYNC.RECONVERGENT B1 ;  /* 0x0000000000017941 */ /* 0x000fea0003800200 */
.L_x_26:
[----:B------:R-:W-:Y:S05]  /*0330*/  @!P1 BRA `(.L_x_25) ;  /* 0x00000000003c9947 */ /* 0x000fea0003800000 */
[----:B------:R-:W0:Y:S01]  /*0340*/  S2UR UR5, SR_CgaCtaId ;  /* 0x00000000000579c3 */ /* 0x000e220000008800 */
[----:B------:R-:W-:Y:S02]  /*0350*/  UMOV UR4, 0x400 ;  /* 0x0000040000047882 */ /* 0x000fe40000000000 */
[----:B0-----:R-:W-:-:S06]  /*0360*/  ULEA UR4, UR5, UR4, 0x18 ;  /* 0x0000000405047291 */ /* 0x001fcc000f8ec0ff */
[----:B------:R-:W-:-:S07]  /*0370*/  LEA R4, R2, UR4, 0x2 ;  /* 0x0000000402047c11 */ /* 0x000fce000f8e10ff */
.L_x_29:
[C-C-:B--2---:R-:W-:Y:S01]  /*0380*/  IMAD R6, R3.reuse, 0x4, R4.reuse ;  /* 0x0000000403067824 */ /* 0x144fe200078e0204 */
[C---:B------:R-:W-:Y:S01]  /*0390*/  LEA R7, R3.reuse, R4, 0x3 ;  /* 0x0000000403077211 */ /* 0x040fe200078e18ff */
[C---:B------:R-:W-:Y:S01]  /*03a0*/  IMAD R8, R3.reuse, 0xc, R4 ;  /* 0x0000000c03087824 */ /* 0x040fe200078e0204 */
[----:B------:R0:W-:Y:S01]  /*03b0*/  STS [R4], RZ ;  /* 0x000000ff04007388 */ /* 0x0001e20000000800 */
[----:B------:R-:W-:-:S03]  /*03c0*/  IMAD R2, R3, 0x4, R2 ;  /* 0x0000000403027824 */ /* 0x000fc600078e0202 */
[----:B------:R2:W-:Y:S02]  /*03d0*/  STS [R6], RZ ;  /* 0x000000ff06007388 */ /* 0x0005e40000000800 */
[----:B------:R-:W-:Y:S02]  /*03e0*/  ISETP.GE.U32.AND P0, PT, R2, 0x100, PT ;  /* 0x000001000200780c */ /* 0x000fe40003f06070 */
[----:B------:R2:W-:Y:S01]  /*03f0*/  STS [R7], RZ ;  /* 0x000000ff07007388 */ /* 0x0005e20000000800 */
[----:B0-----:R-:W-:-:S03]  /*0400*/  IMAD R4, R3, 0x10, R4 ;  /* 0x0000001003047824 */ /* 0x001fc600078e0204 */
[----:B------:R2:W-:Y:S07]  /*0410*/  STS [R8], RZ ;  /* 0x000000ff08007388 */ /* 0x0005ee0000000800 */
[----:B------:R-:W-:Y:S05]  /*0420*/  @!P0 BRA `(.L_x_29) ;  /* 0xfffffffc00d48947 */ /* 0x000fea000383ffff */
.L_x_25:
[----:B------:R-:W-:Y:S05]  /*0430*/  BSYNC.RECONVERGENT B0 ;  /* 0x0000000000007941 */ /* 0x000fea0003800200 */
.L_x_24:
[----:B------:R-:W0:Y:S01]  /*0440*/  LDC R4, c[0x0][0x398] ;  /* 0x0000e600ff047b82 */ /* 0x000e220000000800 */
[----:B------:R-:W3:Y:S01]  /*0450*/  LDCU UR4, c[0x0][0x388] ;  /* 0x00007100ff0477ac */ /* 0x000ee20008000800 */
[----:B------:R-:W-:Y:S06]  /*0460*/  BSSY.RECONVERGENT B0, `(.L_x_30) ;  /* 0x0000019000007945 */ /* 0x000fec0003800200 */
[----:B------:R-:W-:Y:S01]  /*0470*/  BAR.SYNC.DEFER_BLOCKING 0x0 ;  /* 0x0000000000007b1d */ /* 0x000fe20000010000 */
[----:B------:R-:W-:-:S05]  /*0480*/  ISETP.GT.U32.AND P1, PT, R0, 0xff, PT ;  /* 0x000000ff0000780c */ /* 0x000fca0003f24070 */
[----:B------:R-:W4:Y:S01]  /*0490*/  LDCU.64 UR6, c[0x0][0x358] ;  /* 0x00006b00ff0677ac */ /* 0x000f220008000a00 */
[CC--:B0-----:R-:W-:Y:S02]  /*04a0*/  IMAD R2, R5.reuse, R4.reuse, R4 ;  /* 0x0000000405027224 */ /* 0x0c1fe400078e0204 */
[----:B------:R-:W-:-:S03]  /*04b0*/  IMAD R9, R5, R4, R0 ;  /* 0x0000000405097224 */ /* 0x000fc600078e0200 */
[----:B---3--:R-:W-:Y:S01]  /*04c0*/  VIMNMX R2, PT, PT, R2, UR4, PT ;  /* 0x0000000402027c48 */ /* 0x008fe2000bfe0100 */
[----:B------:R-:W0:Y:S03]  /*04d0*/  LDCU UR4, c[0x0][0x38c] ;  /* 0x00007180ff0477ac */ /* 0x000e260008000800 */
[----:B------:R-:W-:-:S13]  /*04e0*/  ISETP.GE.AND P0, PT, R9, R2, PT ;  /* 0x000000020900720c */ /* 0x000fda0003f06270 */
[----:B----4-:R-:W-:Y:S05]  /*04f0*/  @P0 BRA `(.L_x_31) ;  /* 0x00000000003c0947 */ /* 0x010fea0003800000 */
[----:B------:R-:W3:Y:S01]  /*0500*/  S2R R13, SR_CgaCtaId ;  /* 0x00000000000d7919 */ /* 0x000ee20000008800 */
[----:B--2---:R-:W2:Y:S01]  /*0510*/  LDC.64 R6, c[0x0][0x380] ;  /* 0x0000e000ff067b82 */ /* 0x004ea20000000a00 */
[----:B------:R-:W-:Y:S02]  /*0520*/  MOV R4, 0x400 ;  /* 0x0000040000047802 */ /* 0x000fe40000000f00 */
[----:B------:R-:W-:Y:S02]  /*0530*/  MOV R11, R9 ;  /* 0x00000009000b7202 */ /* 0x000fe40000000f00 */
[----:B---3--:R-:W-:-:S07]  /*0540*/  LEA R13, R13, R4, 0x18 ;  /* 0x000000040d0d7211 */ /* 0x008fce00078ec0ff */
.L_x_32:
[----:B--2---:R-:W-:-:S06]  /*0550*/  IMAD.WIDE R8, R11, 0x8, R6 ;  /* 0x000000080b087825 */ /* 0x004fcc00078e0206 */
[----:B------:R-:W0:Y:S01]  /*0560*/  LDG.E.64 R8, desc[UR6][R8.64] ;  /* 0x0000000608087981 */ /* 0x000e22000c1e1b00 */
[----:B-1----:R-:W-:-:S04]  /*0570*/  IADD3 R11, PT, PT, R3, R11, RZ ;  /* 0x0000000b030b7210 */ /* 0x002fc80007ffe0ff */
[----:B------:R-:W-:Y:S02]  /*0580*/  ISETP.GE.AND P0, PT, R11, R2, PT ;  /* 0x000000020b00720c */ /* 0x000fe40003f06270 */
[----:B0--3--:R-:W-:-:S05]  /*0590*/  SHF.R.U64 R4, R8, UR4, R9 ;  /* 0x0000000408047c19 */ /* 0x009fca0008001209 */
[----:B------:R-:W-:-:S05]  /*05a0*/  IMAD.SHL.U32 R4, R4, 0x4, RZ ;  /* 0x0000000404047824 */ /* 0x000fca00078e00ff */
[----:B------:R-:W-:-:S05]  /*05b0*/  LOP3.LUT R4, R4, 0x3fc, RZ, 0xc0, !PT ;  /* 0x000003fc04047812 */ /* 0x000fca00078ec0ff */
[----:B------:R-:W-:-:S05]  /*05c0*/  IMAD.IADD R4, R13, 0x1, R4 ;  /* 0x000000010d047824 */ /* 0x000fca00078e0204 */
[----:B------:R3:W-:Y:S01]  /*05d0*/  ATOMS.POPC.INC.32 RZ, [R4+URZ] ;  /* 0x0000000004ff7f8c */ /* 0x0007e2000d8000ff */
[----:B------:R-:W-:Y:S05]  /*05e0*/  @!P0 BRA `(.L_x_32) ;  /* 0xfffffffc00d88947 */ /* 0x000fea000383ffff */
.L_x_31:
[----:B0-----:R-:W-:Y:S05]  /*05f0*/  BSYNC.RECONVERGENT B0 ;  /* 0x0000000000007941 */ /* 0x001fea0003800200 */
.L_x_30:
[----:B------:R-:W-:Y:S06]  /*0600*/  BAR.SYNC.DEFER_BLOCKING 0x0 ;  /* 0x0000000000007b1d */ /* 0x000fec0000010000 */
[----:B------:R-:W-:Y:S05]  /*0610*/  @P1 EXIT ;  /* 0x000000000000194d */ /* 0x000fea0003800000 */
[----:B-12---:R-:W0:Y:S01]  /*0620*/  I2F.U32.RP R8, R3 ;  /* 0x0000000300087306 */ /* 0x006e220000209000 */
[----:B------:R-:W-:Y:S01]  /*0630*/  IADD3 R2, PT, PT, R0, R3, RZ ;  /* 0x0000000300027210 */ /* 0x000fe20007ffe0ff */
[----:B------:R-:W-:Y:S01]  /*0640*/  BSSY.RECONVERGENT B0, `(.L_x_33) ;  /* 0x000002d000007945 */ /* 0x000fe20003800200 */
[----:B------:R-:W-:Y:S02]  /*0650*/  ISETP.NE.U32.AND P2, PT, R3, RZ, PT ;  /* 0x000000ff0300720c */ /* 0x000fe40003f45070 */
[C---:B------:R-:W-:Y:S02]  /*0660*/  ISETP.GE.U32.AND P0, PT, R2.reuse, 0x100, PT ;  /* 0x000001000200780c */ /* 0x040fe40003f06070 */
[----:B------:R-:W-:Y:S01]  /*0670*/  VIMNMX.U32 R9, PT, PT, R2, 0x100, !PT ;  /* 0x0000010002097848 */ /* 0x000fe20007fe0000 */
[----:B0-----:R-:W0:Y:S02]  /*0680*/  MUFU.RCP R8, R8 ;  /* 0x0000000800087308 */ /* 0x001e240000001000 */
[----:B0-----:R-:W-:-:S06]  /*0690*/  VIADD R6, R8, 0xffffffe ;  /* 0x0ffffffe08067836 */ /* 0x001fcc0000000000 */
[----:B------:R0:W3:Y:S02]  /*06a0*/  F2I.FTZ.U32.TRUNC.NTZ R7, R6 ;  /* 0x0000000600077305 */ /* 0x0000e4000021f000 */
[----:B0-----:R-:W-:Y:S02]  /*06b0*/  IMAD.MOV.U32 R6, RZ, RZ, RZ ;  /* 0x000000ffff067224 */ /* 0x001fe400078e00ff */
[----:B---3--:R-:W-:-:S04]  /*06c0*/  IMAD.MOV R4, RZ, RZ, -R7 ;  /* 0x000000ffff047224 */ /* 0x008fc800078e0a07 */
        /* <DEDUP_REMOVED lines=8> */
[----:B------:R-:W-:Y:S01]  /*0750*/  @P0 IADD3 R2, PT, PT, R2, -R3, RZ ;  /* 0x8000000302020210 */ /* 0x000fe20007ffe0ff */
[----:B------:R-:W-:-:S03]  /*0760*/  @P0 VIADD R11, R11, 0x1 ;  /* 0x000000010b0b0836 */ /* 0x000fc60000000000 */
[----:B------:R-:W-:-:S13]  /*0770*/  ISETP.GE.U32.AND P1, PT, R2, R3, PT ;  /* 0x000000030200720c */ /* 0x000fda0003f26070 */
[----:B------:R-:W-:Y:S01]  /*0780*/  @P1 VIADD R11, R11, 0x1 ;  /* 0x000000010b0b1836 */ /* 0x000fe20000000000 */
[----:B------:R-:W-:-:S04]  /*0790*/  @!P2 LOP3.LUT R11, RZ, R3, RZ, 0x33, !PT ;  /* 0x00000003ff0ba212 */ /* 0x000fc800078e33ff */
[----:B------:R-:W-:-:S04]  /*07a0*/  IADD3 R2, PT, PT, R4, R11, RZ ;  /* 0x0000000b04027210 */ /* 0x000fc80007ffe0ff */
[C---:B------:R-:W-:Y:S02]  /*07b0*/  LOP3.LUT R4, R2.reuse, 0x3, RZ, 0xc0, !PT ;  /* 0x0000000302047812 */ /* 0x040fe400078ec0ff */
[----:B------:R-:W-:Y:S02]  /*07c0*/  ISETP.GE.U32.AND P1, PT, R2, 0x3, PT ;  /* 0x000000030200780c */ /* 0x000fe40003f26070 */
[----:B------:R-:W-:-:S13]  /*07d0*/  ISETP.NE.AND P0, PT, R4, 0x3, PT ;  /* 0x000000030400780c */ /* 0x000fda0003f05270 */
[----:B------:R-:W-:Y:S05]  /*07e0*/  @!P0 BRA `(.L_x_34) ;  /* 0x0000000000488947 */ /* 0x000fea0003800000 */
[----:B------:R-:W0:Y:S01]  /*07f0*/  S2UR UR5, SR_CgaCtaId ;  /* 0x00000000000579c3 */ /* 0x000e220000008800 */
[----:B------:R-:W-:Y:S01]  /*0800*/  VIADD R2, R2, 0x1 ;  /* 0x0000000102027836 */ /* 0x000fe20000000000 */
[----:B------:R-:W-:Y:S01]  /*0810*/  UMOV UR4, 0x400 ;  /* 0x0000040000047882 */ /* 0x000fe20000000000 */
[----:B------:R-:W-:-:S03]  /*0820*/  IMAD R9, R5, 0x100, R0 ;  /* 0x0000010005097824 */ /* 0x000fc600078e0200 */
[----:B------:R-:W-:Y:S02]  /*0830*/  LOP3.LUT R2, R2, 0x3, RZ, 0xc0, !PT ;  /* 0x0000000302027812 */ /* 0x000fe400078ec0ff */
[----:B------:R-:W1:Y:S02]  /*0840*/  LDC.64 R6, c[0x0][0x390] ;  /* 0x0000e400ff067b82 */ /* 0x000e640000000a00 */
[----:B------:R-:W-:Y:S01]  /*0850*/  IADD3 R8, PT, PT, -R2, RZ, RZ ;  /* 0x000000ff02087210 */ /* 0x000fe20007ffe1ff */
[----:B0-----:R-:W-:-:S06]  /*0860*/  ULEA UR4, UR5, UR4, 0x18 ;  /* 0x0000000405047291 */ /* 0x001fcc000f8ec0ff */
[----:B------:R-:W-:Y:S01]  /*0870*/  LEA R4, R0, UR4, 0x2 ;  /* 0x0000000400047c11 */ /* 0x000fe2000f8e10ff */
[----:B------:R-:W-:Y:S02]  /*0880*/  IMAD R0, R2, R3, R0 ;  /* 0x0000000302007224 */ /* 0x000fe400078e0200 */
[----:B-1----:R-:W-:-:S07]  /*0890*/  IMAD.WIDE.U32 R6, R9, 0x4, R6 ;  /* 0x0000000409067825 */ /* 0x002fce00078e0006 */
.L_x_35:
[----:B------:R0:W1:Y:S01]  /*08a0*/  LDS R9, [R4] ;  /* 0x0000000004097984 */ /* 0x0000620000000800 */
[----:B------:R-:W-:-:S05]  /*08b0*/  VIADD R8, R8, 0x1 ;  /* 0x0000000108087836 */ /* 0x000fca0000000000 */
[----:B------:R-:W-:Y:S01]  /*08c0*/  ISETP.NE.AND P0, PT, R8, RZ, PT ;  /* 0x000000ff0800720c */ /* 0x000fe20003f05270 */
[C---:B0-----:R-:W-:Y:S01]  /*08d0*/  IMAD R4, R3.reuse, 0x4, R4 ;  /* 0x0000000403047824 */ /* 0x041fe200078e0204 */
[----:B-1----:R0:W-:Y:S02]  /*08e0*/  STG.E desc[UR6][R6.64], R9 ;  /* 0x0000000906007986 */ /* 0x0021e4000c101906 */
[----:B0-----:R-:W-:-:S09]  /*08f0*/  IMAD.WIDE.U32 R6, R3, 0x4, R6 ;  /* 0x0000000403067825 */ /* 0x001fd200078e0006 */
[----:B------:R-:W-:Y:S05]  /*0900*/  @P0 BRA `(.L_x_35) ;  /* 0xfffffffc00e40947 */ /* 0x000fea000383ffff */
.L_x_34:
[----:B------:R-:W-:Y:S05]  /*0910*/  BSYNC.RECONVERGENT B0 ;  /* 0x0000000000007941 */ /* 0x000fea0003800200 */
.L_x_33:
[----:B------:R-:W-:Y:S05]  /*0920*/  @!P1 EXIT ;  /* 0x000000000000994d */ /* 0x000fea0003800000 */
[----:B------:R-:W0:Y:S01]  /*0930*/  S2UR UR5, SR_CgaCtaId ;  /* 0x00000000000579c3 */ /* 0x000e220000008800 */
[----:B------:R-:W-:Y:S01]  /*0940*/  UMOV UR4, 0x400 ;  /* 0x0000040000047882 */ /* 0x000fe20000000000 */
[----:B------:R-:W-:-:S05]  /*0950*/  LEA R2, R5, R0, 0x8 ;  /* 0x0000000005027211 */ /* 0x000fca00078e40ff */
[----:B------:R-:W-:Y:S01]  /*0960*/  IMAD.IADD R14, R2, 0x1, R3 ;  /* 0x00000001020e7824 */ /* 0x000fe200078e0203 */
[----:B------:R-:W1:Y:S01]  /*0970*/  LDC.64 R6, c[0x0][0x390] ;  /* 0x0000e400ff067b82 */ /* 0x000e620000000a00 */
[C-C-:B------:R-:W-:Y:S02]  /*0980*/  IMAD R15, R3.reuse, 0x2, R2.reuse ;  /* 0x00000002030f7824 */ /* 0x140fe400078e0202 */
[----:B------:R-:W-:Y:S01]  /*0990*/  IMAD R16, R3, 0x3, R2 ;  /* 0x0000000303107824 */ /* 0x000fe200078e0202 */
[----:B0-----:R-:W-:-:S06]  /*09a0*/  ULEA UR4, UR5, UR4, 0x18 ;  /* 0x0000000405047291 */ /* 0x001fcc000f8ec0ff */
[----:B------:R-:W-:-:S07]  /*09b0*/  LEA R18, R0, UR4, 0x2 ;  /* 0x0000000400127c11 */ /* 0x000fce000f8e10ff */
.L_x_36:
[C---:B0-----:R-:W-:Y:S01]  /*09c0*/  LEA R19, R3.reuse, R18, 0x2 ;  /* 0x0000001203137211 */ /* 0x041fe200078e10ff */
[C-C-:B------:R-:W-:Y:S01]  /*09d0*/  IMAD R20, R3.reuse, 0x8, R18.reuse ;  /* 0x0000000803147824 */ /* 0x140fe200078e0212 */
[----:B------:R0:W2:Y:S01]  /*09e0*/  LDS R17, [R18] ;  /* 0x0000000012117984 */ /* 0x0000a20000000800 */
[C---:B------:R-:W-:Y:S02]  /*09f0*/  IMAD R22, R3.reuse, 0xc, R18 ;  /* 0x0000000c03167824 */ /* 0x040fe400078e0212 */
[--C-:B-1----:R-:W-:Y:S01]  /*0a00*/  IMAD.WIDE.U32 R4, R2, 0x4, R6.reuse ;  /* 0x0000000402047825 */ /* 0x102fe200078e0006 */
[----:B------:R-:W1:Y:S01]  /*0a10*/  LDS R19, [R19] ;  /* 0x0000000013137984 */ /* 0x000e620000000800 */
[C---:B------:R-:W-:Y:S02]  /*0a20*/  LEA R2, R3.reuse, R2, 0x2 ;  /* 0x0000000203027211 */ /* 0x040fe400078e10ff */
[----:B------:R-:W-:Y:S01]  /*0a30*/  IMAD.WIDE.U32 R8, R14, 0x4, R6 ;  /* 0x000000040e087825 */ /* 0x000fe200078e0006 */
[----:B------:R-:W3:Y:S01]  /*0a40*/  LDS R21, [R20] ;  /* 0x0000000014157984 */ /* 0x000ee20000000800 */
[----:B------:R-:W-:-:S02]  /*0a50*/  LEA R14, R3, R14, 0x2 ;  /* 0x0000000e030e7211 */ /* 0x000fc400078e10ff */
[--C-:B------:R-:W-:Y:S01]  /*0a60*/  IMAD.WIDE.U32 R10, R15, 0x4, R6.reuse ;  /* 0x000000040f0a7825 */ /* 0x100fe200078e0006 */
[----:B------:R-:W4:Y:S03]  /*0a70*/  LDS R23, [R22] ;  /* 0x0000000016177984 */ /* 0x000f260000000800 */
[----:B------:R-:W-:-:S04]  /*0a80*/  IMAD.WIDE.U32 R12, R16, 0x4, R6 ;  /* 0x00000004100c7825 */ /* 0x000fc800078e0006 */
[C---:B------:R-:W-:Y:S02]  /*0a90*/  IMAD R0, R3.reuse, 0x4, R0 ;  /* 0x0000000403007824 */ /* 0x040fe400078e0200 */
[C---:B------:R-:W-:Y:S02]  /*0aa0*/  IMAD R15, R3.reuse, 0x4, R15 ;  /* 0x00000004030f7824 */ /* 0x040fe400078e020f */
[C---:B------:R-:W-:Y:S01]  /*0ab0*/  IMAD R16, R3.reuse, 0x4, R16 ;  /* 0x0000000403107824 */ /* 0x040fe200078e0210 */
[----:B------:R-:W-:Y:S01]  /*0ac0*/  ISETP.GE.U32.AND P0, PT, R0, 0x100, PT ;  /* 0x000001000000780c */ /* 0x000fe20003f06070 */
[----:B0-----:R-:W-:Y:S01]  /*0ad0*/  IMAD R18, R3, 0x10, R18 ;  /* 0x0000001003127824 */ /* 0x001fe200078e0212 */
[----:B--2---:R0:W-:Y:S04]  /*0ae0*/  STG.E desc[UR6][R4.64], R17 ;  /* 0x0000001104007986 */ /* 0x0041e8000c101906 */
[----:B-1----:R0:W-:Y:S04]  /*0af0*/  STG.E desc[UR6][R8.64], R19 ;  /* 0x0000001308007986 */ /* 0x0021e8000c101906 */
[----:B---3--:R0:W-:Y:S04]  /*0b00*/  STG.E desc[UR6][R10.64], R21 ;  /* 0x000000150a007986 */ /* 0x0081e8000c101906 */
[----:B----4-:R0:W-:Y:S01]  /*0b10*/  STG.E desc[UR6][R12.64], R23 ;  /* 0x000000170c007986 */ /* 0x0101e2000c101906 */
[----:B------:R-:W-:Y:S05]  /*0b20*/  @!P0 BRA `(.L_x_36) ;  /* 0xfffffffc00a48947 */ /* 0x000fea000383ffff */
[----:B------:R-:W-:Y:S05]  /*0b30*/  EXIT ;  /* 0x000000000000794d */ /* 0x000fea0003800000 */
.L_x_37:
        /* <DEDUP_REMOVED lines=12> */
.L_x_42:


//--------------------- .nv.shared._Z20radix_reorder_kernelPyPKyiiPKjS3_i --------------------------
	.section	.nv.shared._Z20radix_reorder_kernelPyPKyiiPKjS3_i,"aw",@nobits
	.sectionflags	@""
	.align	16
	.zero		1024


//--------------------- .nv.shared.reserved.0     --------------------------
	.section	.nv.shared.reserved.0,"aw",@nobits
	.weak		__nv_reservedSMEM_offset_0_alias
	.size		__nv_reservedSMEM_offset_0_alias, 0, 64
	.other		__nv_reservedSMEM_offset_0_alias,@"STO_CUDA_RESERVED_SHARED STV_DEFAULT"
__nv_reservedSMEM_offset_0_alias:
	.zero		0
	.zero		64


//--------------------- .nv.shared._Z42calculate_tile_bucket_write_offsets_kernelPKjPji --------------------------
	.section	.nv.shared._Z42calculate_tile_bucket_write_offsets_kernelPKjPji,"aw",@nobits
	.sectionflags	@""
	.align	16
	.zero		1024


//--------------------- .nv.shared._Z21exclusive_scan_kernelPj --------------------------
	.section	.nv.shared._Z21exclusive_scan_kernelPj,"aw",@nobits
	.sectionflags	@""
	.align	16
.nv.shared._Z21exclusive_scan_kernelPj:
	.zero		2048


//--------------------- .nv.shared._Z27sum_block_histograms_kernelPjPKji --------------------------
	.section	.nv.shared._Z27sum_block_histograms_kernelPjPKji,"aw",@nobits
	.sectionflags	@""
	.align	16
	.zero		1024


//--------------------- .nv.shared._Z22radix_histogram_kernelPKyiiPji --------------------------
	.section	.nv.shared._Z22radix_histogram_kernelPKyiiPji,"aw",@nobits
	.sectionflags	@""
	.align	16
	.zero		1024


//--------------------- .nv.constant0._Z20radix_reorder_kernelPyPKyiiPKjS3_i --------------------------
	.section	.nv.constant0._Z20radix_reorder_kernelPyPKyiiPKjS3_i,"a",@progbits
	.sectionflags	@""
	.align	4
.nv.constant0._Z20radix_reorder_kernelPyPKyiiPKjS3_i:
	.zero		940


//--------------------- .nv.constant0._Z42calculate_tile_bucket_write_offsets_kernelPKjPji --------------------------
	.section	.nv.constant0._Z42calculate_tile_bucket_write_offsets_kernelPKjPji,"a",@progbits
	.sectionflags	@""
	.align	4
.nv.constant0._Z42calculate_tile_bucket_write_offsets_kernelPKjPji:
	.zero		916


//--------------------- .nv.constant0._Z21exclusive_scan_kernelPj --------------------------
	.section	.nv.constant0._Z21exclusive_scan_kernelPj,"a",@progbits
	.sectionflags	@""
	.align	4
.nv.constant0._Z21exclusive_scan_kernelPj:
	.zero		904


//--------------------- .nv.constant0._Z27sum_block_histograms_kernelPjPKji --------------------------
	.section	.nv.constant0._Z27sum_block_histograms_kernelPjPKji,"a",@progbits
	.sectionflags	@""
	.align	4
.nv.constant0._Z27sum_block_histograms_kernelPjPKji:
	.zero		916


//--------------------- .nv.constant0._Z22radix_histogram_kernelPKyiiPji --------------------------
	.section	.nv.constant0._Z22radix_histogram_kernelPKyiiPji,"a",@progbits
	.sectionflags	@""
	.align	4
.nv.constant0._Z22radix_histogram_kernelPKyiiPji:
	.zero		924


//--------------------- SYMBOLS --------------------------

	.type		.nv.reservedSmem.offset0,@object
	.size		.nv.reservedSmem.offset0,0x4
	.type		.nv.reservedSmem.cap,@object
	.size		.nv.reservedSmem.cap,0x4
